//
// Generated by NVIDIA NVVM Compiler
//
// Compiler Build ID: CL-36424714
// Cuda compilation tools, release 13.0, V13.0.88
// Based on NVVM 20.0.0
//

.version 9.0
.target sm_100
.address_size 64

	// .globl	_Z19erodeDepthMapDevicePfS_iiiff

.visible .entry _Z19erodeDepthMapDevicePfS_iiiff(
	.param .u64 .ptr .align 1 _Z19erodeDepthMapDevicePfS_iiiff_param_0,
	.param .u64 .ptr .align 1 _Z19erodeDepthMapDevicePfS_iiiff_param_1,
	.param .u32 _Z19erodeDepthMapDevicePfS_iiiff_param_2,
	.param .u32 _Z19erodeDepthMapDevicePfS_iiiff_param_3,
	.param .u32 _Z19erodeDepthMapDevicePfS_iiiff_param_4,
	.param .f32 _Z19erodeDepthMapDevicePfS_iiiff_param_5,
	.param .f32 _Z19erodeDepthMapDevicePfS_iiiff_param_6
)
{
	.reg .pred 	%p<136>;
	.reg .b32 	%r<143>;
	.reg .b32 	%f<70>;
	.reg .b64 	%rd<19>;

	ld.param.u64 	%rd6, [_Z19erodeDepthMapDevicePfS_iiiff_param_0];
	ld.param.u64 	%rd7, [_Z19erodeDepthMapDevicePfS_iiiff_param_1];
	ld.param.u32 	%r66, [_Z19erodeDepthMapDevicePfS_iiiff_param_2];
	ld.param.u32 	%r67, [_Z19erodeDepthMapDevicePfS_iiiff_param_3];
	ld.param.u32 	%r69, [_Z19erodeDepthMapDevicePfS_iiiff_param_4];
	ld.param.f32 	%f4, [_Z19erodeDepthMapDevicePfS_iiiff_param_5];
	ld.param.f32 	%f5, [_Z19erodeDepthMapDevicePfS_iiiff_param_6];
	cvta.to.global.u64 	%rd1, %rd6;
	cvta.to.global.u64 	%rd2, %rd7;
	mov.u32 	%r70, %ctaid.x;
	mov.u32 	%r71, %ntid.x;
	mov.u32 	%r72, %tid.x;
	mad.lo.s32 	%r1, %r70, %r71, %r72;
	mov.u32 	%r73, %ctaid.y;
	mov.u32 	%r74, %ntid.y;
	mov.u32 	%r75, %tid.y;
	mad.lo.s32 	%r76, %r73, %r74, %r75;
	setp.lt.s32 	%p2, %r1, 0;
	setp.ge.s32 	%p3, %r1, %r67;
	setp.ge.s32 	%p4, %r76, %r69;
	or.pred  	%p5, %p3, %p4;
	or.pred  	%p6, %p5, %p2;
	@%p6 bra 	$L__BB0_46;
	mad.lo.s32 	%r3, %r67, %r76, %r1;
	mul.wide.s32 	%rd8, %r3, 4;
	add.s64 	%rd9, %rd2, %rd8;
	ld.global.f32 	%f1, [%rd9];
	neg.s32 	%r4, %r66;
	setp.lt.s32 	%p7, %r66, 0;
	mov.f32 	%f69, 0f00000000;
	@%p7 bra 	$L__BB0_43;
	shl.b32 	%r78, %r66, 1;
	and.b32  	%r5, %r78, 6;
	and.b32  	%r6, %r66, 1;
	sub.s32 	%r7, 3, %r66;
	and.b32  	%r79, %r78, -8;
	neg.s32 	%r8, %r79;
	sub.s32 	%r9, %r1, %r66;
	mov.b32 	%r131, 0;
	mov.u32 	%r115, %r4;
$L__BB0_3:
	setp.lt.u32 	%p8, %r66, 4;
	add.s32 	%r80, %r115, %r76;
	setp.gt.s32 	%p9, %r80, -1;
	setp.lt.s32 	%p10, %r80, %r69;
	and.pred  	%p1, %p9, %p10;
	mul.lo.s32 	%r12, %r80, %r67;
	mov.u32 	%r136, %r4;
	@%p8 bra 	$L__BB0_23;
	add.s32 	%r117, %r9, %r12;
	mov.u32 	%r118, %r9;
	mov.u32 	%r119, %r8;
	mov.u32 	%r120, %r7;
$L__BB0_5:
	.pragma "nounroll";
	setp.gt.s32 	%p11, %r118, -1;
	setp.lt.s32 	%p12, %r118, %r67;
	and.pred  	%p13, %p11, %p12;
	and.pred  	%p14, %p13, %p1;
	mul.wide.s32 	%rd10, %r117, 4;
	add.s64 	%rd3, %rd2, %rd10;
	not.pred 	%p15, %p14;
	@%p15 bra 	$L__BB0_7;
	ld.global.f32 	%f7, [%rd3];
	setp.eq.f32 	%p16, %f7, 0f00000000;
	sub.f32 	%f8, %f7, %f1;
	abs.f32 	%f9, %f8;
	setp.gt.f32 	%p17, %f9, %f4;
	or.pred  	%p18, %p16, %p17;
	selp.u32 	%r81, 1, 0, %p18;
	add.s32 	%r131, %r131, %r81;
$L__BB0_7:
	add.s32 	%r82, %r118, 1;
	setp.gt.s32 	%p19, %r82, -1;
	setp.lt.s32 	%p20, %r82, %r67;
	and.pred  	%p21, %p19, %p20;
	and.pred  	%p22, %p21, %p1;
	not.pred 	%p23, %p22;
	@%p23 bra 	$L__BB0_9;
	ld.global.f32 	%f11, [%rd3+4];
	setp.eq.f32 	%p24, %f11, 0f00000000;
	sub.f32 	%f12, %f11, %f1;
	abs.f32 	%f13, %f12;
	setp.gt.f32 	%p25, %f13, %f4;
	or.pred  	%p26, %p24, %p25;
	selp.u32 	%r83, 1, 0, %p26;
	add.s32 	%r131, %r131, %r83;
$L__BB0_9:
	add.s32 	%r84, %r118, 2;
	setp.gt.s32 	%p27, %r84, -1;
	setp.lt.s32 	%p28, %r84, %r67;
	and.pred  	%p29, %p27, %p28;
	and.pred  	%p30, %p29, %p1;
	not.pred 	%p31, %p30;
	@%p31 bra 	$L__BB0_11;
	ld.global.f32 	%f15, [%rd3+8];
	setp.eq.f32 	%p32, %f15, 0f00000000;
	sub.f32 	%f16, %f15, %f1;
	abs.f32 	%f17, %f16;
	setp.gt.f32 	%p33, %f17, %f4;
	or.pred  	%p34, %p32, %p33;
	selp.u32 	%r85, 1, 0, %p34;
	add.s32 	%r131, %r131, %r85;
$L__BB0_11:
	add.s32 	%r86, %r118, 3;
	setp.gt.s32 	%p35, %r86, -1;
	setp.lt.s32 	%p36, %r86, %r67;
	and.pred  	%p37, %p35, %p36;
	and.pred  	%p38, %p37, %p1;
	not.pred 	%p39, %p38;
	@%p39 bra 	$L__BB0_13;
	ld.global.f32 	%f19, [%rd3+12];
	setp.eq.f32 	%p40, %f19, 0f00000000;
	sub.f32 	%f20, %f19, %f1;
	abs.f32 	%f21, %f20;
	setp.gt.f32 	%p41, %f21, %f4;
	or.pred  	%p42, %p40, %p41;
	selp.u32 	%r87, 1, 0, %p42;
	add.s32 	%r131, %r131, %r87;
$L__BB0_13:
	add.s32 	%r88, %r118, 4;
	setp.gt.s32 	%p43, %r88, -1;
	setp.lt.s32 	%p44, %r88, %r67;
	and.pred  	%p45, %p43, %p44;
	and.pred  	%p46, %p45, %p1;
	not.pred 	%p47, %p46;
	@%p47 bra 	$L__BB0_15;
	ld.global.f32 	%f23, [%rd3+16];
	setp.eq.f32 	%p48, %f23, 0f00000000;
	sub.f32 	%f24, %f23, %f1;
	abs.f32 	%f25, %f24;
	setp.gt.f32 	%p49, %f25, %f4;
	or.pred  	%p50, %p48, %p49;
	selp.u32 	%r89, 1, 0, %p50;
	add.s32 	%r131, %r131, %r89;
$L__BB0_15:
	add.s32 	%r90, %r118, 5;
	setp.gt.s32 	%p51, %r90, -1;
	setp.lt.s32 	%p52, %r90, %r67;
	and.pred  	%p53, %p51, %p52;
	and.pred  	%p54, %p53, %p1;
	not.pred 	%p55, %p54;
	@%p55 bra 	$L__BB0_17;
	ld.global.f32 	%f27, [%rd3+20];
	setp.eq.f32 	%p56, %f27, 0f00000000;
	sub.f32 	%f28, %f27, %f1;
	abs.f32 	%f29, %f28;
	setp.gt.f32 	%p57, %f29, %f4;
	or.pred  	%p58, %p56, %p57;
	selp.u32 	%r91, 1, 0, %p58;
	add.s32 	%r131, %r131, %r91;
$L__BB0_17:
	add.s32 	%r92, %r118, 6;
	setp.gt.s32 	%p59, %r92, -1;
	setp.lt.s32 	%p60, %r92, %r67;
	and.pred  	%p61, %p59, %p60;
	and.pred  	%p62, %p61, %p1;
	not.pred 	%p63, %p62;
	@%p63 bra 	$L__BB0_19;
	ld.global.f32 	%f31, [%rd3+24];
	setp.eq.f32 	%p64, %f31, 0f00000000;
	sub.f32 	%f32, %f31, %f1;
	abs.f32 	%f33, %f32;
	setp.gt.f32 	%p65, %f33, %f4;
	or.pred  	%p66, %p64, %p65;
	selp.u32 	%r93, 1, 0, %p66;
	add.s32 	%r131, %r131, %r93;
$L__BB0_19:
	add.s32 	%r94, %r118, 7;
	setp.gt.s32 	%p67, %r94, -1;
	setp.lt.s32 	%p68, %r94, %r67;
	and.pred  	%p69, %p67, %p68;
	and.pred  	%p70, %p69, %p1;
	not.pred 	%p71, %p70;
	@%p71 bra 	$L__BB0_21;
	ld.global.f32 	%f35, [%rd3+28];
	setp.eq.f32 	%p72, %f35, 0f00000000;
	sub.f32 	%f36, %f35, %f1;
	abs.f32 	%f37, %f36;
	setp.gt.f32 	%p73, %f37, %f4;
	or.pred  	%p74, %p72, %p73;
	selp.u32 	%r95, 1, 0, %p74;
	add.s32 	%r131, %r131, %r95;
$L__BB0_21:
	add.s32 	%r120, %r120, 8;
	add.s32 	%r119, %r119, 8;
	add.s32 	%r118, %r118, 8;
	add.s32 	%r117, %r117, 8;
	setp.ne.s32 	%p75, %r119, 0;
	@%p75 bra 	$L__BB0_5;
	add.s32 	%r136, %r120, -3;
$L__BB0_23:
	setp.lt.u32 	%p76, %r5, 3;
	@%p76 bra 	$L__BB0_33;
	add.s32 	%r42, %r136, %r1;
	setp.gt.s32 	%p77, %r42, -1;
	setp.lt.s32 	%p78, %r42, %r67;
	and.pred  	%p79, %p77, %p78;
	and.pred  	%p80, %p79, %p1;
	add.s32 	%r96, %r42, %r12;
	mul.wide.s32 	%rd11, %r96, 4;
	add.s64 	%rd4, %rd2, %rd11;
	not.pred 	%p81, %p80;
	@%p81 bra 	$L__BB0_26;
	ld.global.f32 	%f39, [%rd4];
	setp.eq.f32 	%p82, %f39, 0f00000000;
	sub.f32 	%f40, %f39, %f1;
	abs.f32 	%f41, %f40;
	setp.gt.f32 	%p83, %f41, %f4;
	or.pred  	%p84, %p82, %p83;
	selp.u32 	%r97, 1, 0, %p84;
	add.s32 	%r131, %r131, %r97;
$L__BB0_26:
	add.s32 	%r98, %r42, 1;
	setp.gt.s32 	%p85, %r98, -1;
	setp.lt.s32 	%p86, %r98, %r67;
	and.pred  	%p87, %p85, %p86;
	and.pred  	%p88, %p87, %p1;
	not.pred 	%p89, %p88;
	@%p89 bra 	$L__BB0_28;
	ld.global.f32 	%f43, [%rd4+4];
	setp.eq.f32 	%p90, %f43, 0f00000000;
	sub.f32 	%f44, %f43, %f1;
	abs.f32 	%f45, %f44;
	setp.gt.f32 	%p91, %f45, %f4;
	or.pred  	%p92, %p90, %p91;
	selp.u32 	%r99, 1, 0, %p92;
	add.s32 	%r131, %r131, %r99;
$L__BB0_28:
	add.s32 	%r100, %r42, 2;
	setp.gt.s32 	%p93, %r100, -1;
	setp.lt.s32 	%p94, %r100, %r67;
	and.pred  	%p95, %p93, %p94;
	and.pred  	%p96, %p95, %p1;
	not.pred 	%p97, %p96;
	@%p97 bra 	$L__BB0_30;
	ld.global.f32 	%f47, [%rd4+8];
	setp.eq.f32 	%p98, %f47, 0f00000000;
	sub.f32 	%f48, %f47, %f1;
	abs.f32 	%f49, %f48;
	setp.gt.f32 	%p99, %f49, %f4;
	or.pred  	%p100, %p98, %p99;
	selp.u32 	%r101, 1, 0, %p100;
	add.s32 	%r131, %r131, %r101;
$L__BB0_30:
	add.s32 	%r102, %r42, 3;
	setp.gt.s32 	%p101, %r102, -1;
	setp.lt.s32 	%p102, %r102, %r67;
	and.pred  	%p103, %p101, %p102;
	and.pred  	%p104, %p103, %p1;
	not.pred 	%p105, %p104;
	@%p105 bra 	$L__BB0_32;
	ld.global.f32 	%f51, [%rd4+12];
	setp.eq.f32 	%p106, %f51, 0f00000000;
	sub.f32 	%f52, %f51, %f1;
	abs.f32 	%f53, %f52;
	setp.gt.f32 	%p107, %f53, %f4;
	or.pred  	%p108, %p106, %p107;
	selp.u32 	%r103, 1, 0, %p108;
	add.s32 	%r131, %r131, %r103;
$L__BB0_32:
	add.s32 	%r136, %r136, 4;
$L__BB0_33:
	setp.eq.s32 	%p109, %r6, 0;
	@%p109 bra 	$L__BB0_39;
	add.s32 	%r54, %r136, %r1;
	setp.gt.s32 	%p110, %r54, -1;
	setp.lt.s32 	%p111, %r54, %r67;
	and.pred  	%p112, %p110, %p111;
	and.pred  	%p113, %p112, %p1;
	add.s32 	%r104, %r54, %r12;
	mul.wide.s32 	%rd12, %r104, 4;
	add.s64 	%rd5, %rd2, %rd12;
	not.pred 	%p114, %p113;
	@%p114 bra 	$L__BB0_36;
	ld.global.f32 	%f55, [%rd5];
	setp.eq.f32 	%p115, %f55, 0f00000000;
	sub.f32 	%f56, %f55, %f1;
	abs.f32 	%f57, %f56;
	setp.gt.f32 	%p116, %f57, %f4;
	or.pred  	%p117, %p115, %p116;
	selp.u32 	%r105, 1, 0, %p117;
	add.s32 	%r131, %r131, %r105;
$L__BB0_36:
	add.s32 	%r106, %r54, 1;
	setp.gt.s32 	%p118, %r106, -1;
	setp.lt.s32 	%p119, %r106, %r67;
	and.pred  	%p120, %p118, %p119;
	and.pred  	%p121, %p120, %p1;
	not.pred 	%p122, %p121;
	@%p122 bra 	$L__BB0_38;
	ld.global.f32 	%f59, [%rd5+4];
	setp.eq.f32 	%p123, %f59, 0f00000000;
	sub.f32 	%f60, %f59, %f1;
	abs.f32 	%f61, %f60;
	setp.gt.f32 	%p124, %f61, %f4;
	or.pred  	%p125, %p123, %p124;
	selp.u32 	%r107, 1, 0, %p125;
	add.s32 	%r131, %r131, %r107;
$L__BB0_38:
	add.s32 	%r136, %r136, 2;
$L__BB0_39:
	add.s32 	%r62, %r136, %r1;
	setp.gt.s32 	%p126, %r62, -1;
	setp.lt.s32 	%p127, %r62, %r67;
	and.pred  	%p128, %p126, %p127;
	and.pred  	%p129, %p128, %p1;
	not.pred 	%p130, %p129;
	@%p130 bra 	$L__BB0_41;
	add.s32 	%r108, %r62, %r12;
	mul.wide.s32 	%rd13, %r108, 4;
	add.s64 	%rd14, %rd2, %rd13;
	ld.global.f32 	%f63, [%rd14];
	setp.eq.f32 	%p131, %f63, 0f00000000;
	sub.f32 	%f64, %f63, %f1;
	abs.f32 	%f65, %f64;
	setp.gt.f32 	%p132, %f65, %f4;
	or.pred  	%p133, %p131, %p132;
	selp.u32 	%r109, 1, 0, %p133;
	add.s32 	%r131, %r131, %r109;
$L__BB0_41:
	add.s32 	%r65, %r115, 1;
	setp.ne.s32 	%p134, %r115, %r66;
	mov.u32 	%r115, %r65;
	@%p134 bra 	$L__BB0_3;
	cvt.rn.f32.u32 	%f69, %r131;
$L__BB0_43:
	shl.b32 	%r110, %r66, 1;
	mad.lo.s32 	%r111, %r110, %r110, %r110;
	add.s32 	%r112, %r110, %r111;
	or.b32  	%r113, %r112, 1;
	cvt.rn.f32.u32 	%f67, %r113;
	div.rn.f32 	%f68, %f69, %f67;
	setp.ltu.f32 	%p135, %f68, %f5;
	@%p135 bra 	$L__BB0_45;
	add.s64 	%rd16, %rd1, %rd8;
	mov.b32 	%r114, 0;
	st.global.u32 	[%rd16], %r114;
	bra.uni 	$L__BB0_46;
$L__BB0_45:
	add.s64 	%rd18, %rd1, %rd8;
	st.global.f32 	[%rd18], %f1;
$L__BB0_46:
	ret;

}
	// .globl	_Z25gaussFilterDepthMapDevicePfPKfffjj
.visible .entry _Z25gaussFilterDepthMapDevicePfPKfffjj(
	.param .u64 .ptr .align 1 _Z25gaussFilterDepthMapDevicePfPKfffjj_param_0,
	.param .u64 .ptr .align 1 _Z25gaussFilterDepthMapDevicePfPKfffjj_param_1,
	.param .f32 _Z25gaussFilterDepthMapDevicePfPKfffjj_param_2,
	.param .f32 _Z25gaussFilterDepthMapDevicePfPKfffjj_param_3,
	.param .u32 _Z25gaussFilterDepthMapDevicePfPKfffjj_param_4,
	.param .u32 _Z25gaussFilterDepthMapDevicePfPKfffjj_param_5
)
{
	.reg .pred 	%p<61>;
	.reg .b32 	%r<130>;
	.reg .b32 	%f<193>;
	.reg .b64 	%rd<22>;
	.reg .b64 	%fd<4>;

	ld.param.u64 	%rd3, [_Z25gaussFilterDepthMapDevicePfPKfffjj_param_0];
	ld.param.u64 	%rd4, [_Z25gaussFilterDepthMapDevicePfPKfffjj_param_1];
	ld.param.f32 	%f46, [_Z25gaussFilterDepthMapDevicePfPKfffjj_param_2];
	ld.param.f32 	%f47, [_Z25gaussFilterDepthMapDevicePfPKfffjj_param_3];
	ld.param.u32 	%r42, [_Z25gaussFilterDepthMapDevicePfPKfffjj_param_4];
	ld.param.u32 	%r44, [_Z25gaussFilterDepthMapDevicePfPKfffjj_param_5];
	cvta.to.global.u64 	%rd1, %rd4;
	mov.u32 	%r45, %ctaid.x;
	mov.u32 	%r46, %ntid.x;
	mov.u32 	%r47, %tid.x;
	mad.lo.s32 	%r1, %r45, %r46, %r47;
	mov.u32 	%r48, %ctaid.y;
	mov.u32 	%r49, %ntid.y;
	mov.u32 	%r50, %tid.y;
	mad.lo.s32 	%r51, %r48, %r49, %r50;
	setp.ge.u32 	%p1, %r1, %r42;
	setp.ge.u32 	%p2, %r51, %r44;
	or.pred  	%p3, %p1, %p2;
	@%p3 bra 	$L__BB1_40;
	cvta.to.global.u64 	%rd5, %rd3;
	cvt.f64.f32 	%fd1, %f46;
	add.f64 	%fd2, %fd1, %fd1;
	cvt.rpi.f64.f64 	%fd3, %fd2;
	cvt.rzi.s32.f64 	%r3, %fd3;
	mad.lo.s32 	%r52, %r42, %r51, %r1;
	mul.wide.u32 	%rd6, %r52, 4;
	add.s64 	%rd2, %rd5, %rd6;
	mov.b32 	%r53, 0;
	st.global.u32 	[%rd2], %r53;
	add.s64 	%rd7, %rd1, %rd6;
	ld.global.f32 	%f1, [%rd7];
	setp.eq.f32 	%p4, %f1, 0f00000000;
	@%p4 bra 	$L__BB1_40;
	sub.s32 	%r122, %r1, %r3;
	add.s32 	%r5, %r3, %r1;
	setp.gt.s32 	%p5, %r122, %r5;
	mov.f32 	%f183, 0f00000000;
	mov.f32 	%f184, %f183;
	@%p5 bra 	$L__BB1_38;
	sub.s32 	%r6, %r51, %r3;
	add.s32 	%r7, %r3, %r51;
	add.f32 	%f50, %f46, %f46;
	mul.f32 	%f2, %f46, %f50;
	shl.b32 	%r8, %r3, 1;
	mul.lo.s32 	%r9, %r6, %r42;
	mul.lo.s32 	%r10, %r3, %r3;
	and.b32  	%r11, %r3, 1;
	add.s32 	%r12, %r9, %r42;
	mov.f32 	%f184, 0f00000000;
	mov.f32 	%f183, %f184;
$L__BB1_4:
	mov.u32 	%r13, %r122;
	setp.gt.s32 	%p6, %r6, %r7;
	@%p6 bra 	$L__BB1_37;
	setp.ge.u32 	%p7, %r6, %r44;
	setp.ge.u32 	%p8, %r13, %r42;
	sub.s32 	%r54, %r13, %r1;
	mul.lo.s32 	%r14, %r54, %r54;
	or.b32  	%r55, %r6, %r13;
	setp.lt.s32 	%p9, %r55, 0;
	or.pred  	%p10, %p7, %p8;
	or.pred  	%p11, %p10, %p9;
	@%p11 bra 	$L__BB1_9;
	add.s32 	%r56, %r9, %r13;
	mul.wide.u32 	%rd8, %r56, 4;
	add.s64 	%rd9, %rd1, %rd8;
	ld.global.f32 	%f5, [%rd9];
	setp.eq.f32 	%p12, %f5, 0f00000000;
	@%p12 bra 	$L__BB1_9;
	sub.f32 	%f51, %f1, %f5;
	abs.f32 	%f52, %f51;
	setp.geu.f32 	%p13, %f52, %f47;
	@%p13 bra 	$L__BB1_9;
	add.s32 	%r57, %r10, %r14;
	cvt.rn.f32.u32 	%f53, %r57;
	neg.f32 	%f54, %f53;
	div.rn.f32 	%f55, %f54, %f2;
	fma.rn.f32 	%f56, %f55, 0f3BBB989D, 0f3F000000;
	cvt.sat.f32.f32 	%f57, %f56;
	mov.f32 	%f58, 0f4B400001;
	mov.f32 	%f59, 0f437C0000;
	fma.rm.f32 	%f60, %f57, %f59, %f58;
	add.f32 	%f61, %f60, 0fCB40007F;
	neg.f32 	%f62, %f61;
	fma.rn.f32 	%f63, %f55, 0f3FB8AA3B, %f62;
	fma.rn.f32 	%f64, %f55, 0f32A57060, %f63;
	mov.b32 	%r58, %f60;
	shl.b32 	%r59, %r58, 23;
	mov.b32 	%f65, %r59;
	ex2.approx.ftz.f32 	%f66, %f64;
	mul.f32 	%f67, %f66, %f65;
	add.f32 	%f184, %f184, %f67;
	fma.rn.f32 	%f183, %f5, %f67, %f183;
$L__BB1_9:
	add.s32 	%r123, %r6, 1;
	setp.eq.s32 	%p14, %r11, 0;
	@%p14 bra 	$L__BB1_18;
	setp.ge.u32 	%p15, %r13, %r42;
	setp.ge.u32 	%p16, %r123, %r44;
	or.b32  	%r60, %r123, %r13;
	setp.lt.s32 	%p17, %r60, 0;
	or.pred  	%p18, %p16, %p15;
	or.pred  	%p19, %p18, %p17;
	@%p19 bra 	$L__BB1_14;
	add.s32 	%r61, %r12, %r13;
	mul.wide.u32 	%rd10, %r61, 4;
	add.s64 	%rd11, %rd1, %rd10;
	ld.global.f32 	%f10, [%rd11];
	setp.eq.f32 	%p20, %f10, 0f00000000;
	@%p20 bra 	$L__BB1_14;
	sub.f32 	%f68, %f1, %f10;
	abs.f32 	%f69, %f68;
	setp.geu.f32 	%p21, %f69, %f47;
	@%p21 bra 	$L__BB1_14;
	mov.u32 	%r62, %ctaid.y;
	mov.u32 	%r63, %ntid.y;
	mov.u32 	%r64, %tid.y;
	mad.lo.s32 	%r65, %r62, %r63, %r64;
	sub.s32 	%r66, %r123, %r65;
	mad.lo.s32 	%r67, %r66, %r66, %r14;
	cvt.rn.f32.u32 	%f70, %r67;
	neg.f32 	%f71, %f70;
	div.rn.f32 	%f72, %f71, %f2;
	fma.rn.f32 	%f73, %f72, 0f3BBB989D, 0f3F000000;
	cvt.sat.f32.f32 	%f74, %f73;
	mov.f32 	%f75, 0f4B400001;
	mov.f32 	%f76, 0f437C0000;
	fma.rm.f32 	%f77, %f74, %f76, %f75;
	add.f32 	%f78, %f77, 0fCB40007F;
	neg.f32 	%f79, %f78;
	fma.rn.f32 	%f80, %f72, 0f3FB8AA3B, %f79;
	fma.rn.f32 	%f81, %f72, 0f32A57060, %f80;
	mov.b32 	%r68, %f77;
	shl.b32 	%r69, %r68, 23;
	mov.b32 	%f82, %r69;
	ex2.approx.ftz.f32 	%f83, %f81;
	mul.f32 	%f84, %f83, %f82;
	add.f32 	%f184, %f184, %f84;
	fma.rn.f32 	%f183, %f10, %f84, %f183;
$L__BB1_14:
	add.s32 	%r123, %r6, 3;
	setp.ge.u32 	%p22, %r13, %r42;
	add.s32 	%r70, %r6, 2;
	setp.ge.u32 	%p23, %r70, %r44;
	or.b32  	%r71, %r70, %r13;
	setp.lt.s32 	%p24, %r71, 0;
	or.pred  	%p25, %p23, %p22;
	or.pred  	%p26, %p25, %p24;
	@%p26 bra 	$L__BB1_18;
	add.s32 	%r72, %r12, %r42;
	add.s32 	%r73, %r72, %r13;
	mul.wide.u32 	%rd12, %r73, 4;
	add.s64 	%rd13, %rd1, %rd12;
	ld.global.f32 	%f15, [%rd13];
	setp.eq.f32 	%p27, %f15, 0f00000000;
	@%p27 bra 	$L__BB1_18;
	sub.f32 	%f85, %f1, %f15;
	abs.f32 	%f86, %f85;
	setp.geu.f32 	%p28, %f86, %f47;
	@%p28 bra 	$L__BB1_18;
	mov.u32 	%r74, %ctaid.y;
	mov.u32 	%r75, %ntid.y;
	mov.u32 	%r76, %tid.y;
	mad.lo.s32 	%r77, %r74, %r75, %r76;
	sub.s32 	%r78, %r6, %r77;
	add.s32 	%r79, %r78, 2;
	mad.lo.s32 	%r80, %r79, %r79, %r14;
	cvt.rn.f32.u32 	%f87, %r80;
	neg.f32 	%f88, %f87;
	div.rn.f32 	%f89, %f88, %f2;
	fma.rn.f32 	%f90, %f89, 0f3BBB989D, 0f3F000000;
	cvt.sat.f32.f32 	%f91, %f90;
	mov.f32 	%f92, 0f4B400001;
	mov.f32 	%f93, 0f437C0000;
	fma.rm.f32 	%f94, %f91, %f93, %f92;
	add.f32 	%f95, %f94, 0fCB40007F;
	neg.f32 	%f96, %f95;
	fma.rn.f32 	%f97, %f89, 0f3FB8AA3B, %f96;
	fma.rn.f32 	%f98, %f89, 0f32A57060, %f97;
	mov.b32 	%r81, %f94;
	shl.b32 	%r82, %r81, 23;
	mov.b32 	%f99, %r82;
	ex2.approx.ftz.f32 	%f100, %f98;
	mul.f32 	%f101, %f100, %f99;
	add.f32 	%f184, %f184, %f101;
	fma.rn.f32 	%f183, %f15, %f101, %f183;
$L__BB1_18:
	setp.lt.u32 	%p29, %r8, 3;
	@%p29 bra 	$L__BB1_37;
	add.s32 	%r83, %r123, 3;
	mad.lo.s32 	%r129, %r42, %r83, %r13;
	mov.u32 	%r84, %ctaid.y;
	mov.u32 	%r85, %ntid.y;
	mov.u32 	%r86, %tid.y;
	mad.lo.s32 	%r87, %r84, %r85, %r86;
	sub.s32 	%r88, %r123, %r87;
	add.s32 	%r128, %r88, 1;
	add.s32 	%r89, %r123, 2;
	mad.lo.s32 	%r127, %r42, %r89, %r13;
	add.s32 	%r125, %r123, 1;
	mul.lo.s32 	%r90, %r42, %r123;
	add.s32 	%r91, %r90, %r42;
	add.s32 	%r126, %r13, %r91;
	add.s32 	%r124, %r13, %r90;
$L__BB1_20:
	setp.ge.u32 	%p30, %r13, %r42;
	add.s32 	%r92, %r125, -1;
	or.b32  	%r93, %r92, %r13;
	setp.lt.s32 	%p31, %r93, 0;
	setp.ge.u32 	%p32, %r92, %r44;
	or.pred  	%p33, %p32, %p30;
	or.pred  	%p34, %p33, %p31;
	@%p34 bra 	$L__BB1_24;
	mul.wide.u32 	%rd14, %r124, 4;
	add.s64 	%rd15, %rd1, %rd14;
	ld.global.f32 	%f22, [%rd15];
	setp.eq.f32 	%p35, %f22, 0f00000000;
	@%p35 bra 	$L__BB1_24;
	sub.f32 	%f102, %f1, %f22;
	abs.f32 	%f103, %f102;
	setp.geu.f32 	%p36, %f103, %f47;
	@%p36 bra 	$L__BB1_24;
	add.s32 	%r94, %r128, -1;
	sub.s32 	%r95, %r13, %r1;
	mul.lo.s32 	%r96, %r95, %r95;
	mad.lo.s32 	%r97, %r94, %r94, %r96;
	cvt.rn.f32.u32 	%f104, %r97;
	neg.f32 	%f105, %f104;
	div.rn.f32 	%f106, %f105, %f2;
	fma.rn.f32 	%f107, %f106, 0f3BBB989D, 0f3F000000;
	cvt.sat.f32.f32 	%f108, %f107;
	mov.f32 	%f109, 0f4B400001;
	mov.f32 	%f110, 0f437C0000;
	fma.rm.f32 	%f111, %f108, %f110, %f109;
	add.f32 	%f112, %f111, 0fCB40007F;
	neg.f32 	%f113, %f112;
	fma.rn.f32 	%f114, %f106, 0f3FB8AA3B, %f113;
	fma.rn.f32 	%f115, %f106, 0f32A57060, %f114;
	mov.b32 	%r98, %f111;
	shl.b32 	%r99, %r98, 23;
	mov.b32 	%f116, %r99;
	ex2.approx.ftz.f32 	%f117, %f115;
	mul.f32 	%f118, %f117, %f116;
	add.f32 	%f184, %f184, %f118;
	fma.rn.f32 	%f183, %f22, %f118, %f183;
$L__BB1_24:
	or.b32  	%r100, %r125, %r13;
	setp.lt.s32 	%p38, %r100, 0;
	setp.ge.u32 	%p39, %r125, %r44;
	or.pred  	%p40, %p39, %p30;
	or.pred  	%p41, %p40, %p38;
	@%p41 bra 	$L__BB1_28;
	mul.wide.u32 	%rd16, %r126, 4;
	add.s64 	%rd17, %rd1, %rd16;
	ld.global.f32 	%f27, [%rd17];
	setp.eq.f32 	%p42, %f27, 0f00000000;
	@%p42 bra 	$L__BB1_28;
	sub.f32 	%f119, %f1, %f27;
	abs.f32 	%f120, %f119;
	setp.geu.f32 	%p43, %f120, %f47;
	@%p43 bra 	$L__BB1_28;
	sub.s32 	%r101, %r13, %r1;
	mul.lo.s32 	%r102, %r101, %r101;
	mad.lo.s32 	%r103, %r128, %r128, %r102;
	cvt.rn.f32.u32 	%f121, %r103;
	neg.f32 	%f122, %f121;
	div.rn.f32 	%f123, %f122, %f2;
	fma.rn.f32 	%f124, %f123, 0f3BBB989D, 0f3F000000;
	cvt.sat.f32.f32 	%f125, %f124;
	mov.f32 	%f126, 0f4B400001;
	mov.f32 	%f127, 0f437C0000;
	fma.rm.f32 	%f128, %f125, %f127, %f126;
	add.f32 	%f129, %f128, 0fCB40007F;
	neg.f32 	%f130, %f129;
	fma.rn.f32 	%f131, %f123, 0f3FB8AA3B, %f130;
	fma.rn.f32 	%f132, %f123, 0f32A57060, %f131;
	mov.b32 	%r104, %f128;
	shl.b32 	%r105, %r104, 23;
	mov.b32 	%f133, %r105;
	ex2.approx.ftz.f32 	%f134, %f132;
	mul.f32 	%f135, %f134, %f133;
	add.f32 	%f184, %f184, %f135;
	fma.rn.f32 	%f183, %f27, %f135, %f183;
$L__BB1_28:
	add.s32 	%r33, %r125, 1;
	or.b32  	%r106, %r33, %r13;
	setp.lt.s32 	%p45, %r106, 0;
	setp.ge.u32 	%p46, %r33, %r44;
	or.pred  	%p47, %p46, %p30;
	or.pred  	%p48, %p47, %p45;
	@%p48 bra 	$L__BB1_32;
	mul.wide.u32 	%rd18, %r127, 4;
	add.s64 	%rd19, %rd1, %rd18;
	ld.global.f32 	%f32, [%rd19];
	setp.eq.f32 	%p49, %f32, 0f00000000;
	@%p49 bra 	$L__BB1_32;
	sub.f32 	%f136, %f1, %f32;
	abs.f32 	%f137, %f136;
	setp.geu.f32 	%p50, %f137, %f47;
	@%p50 bra 	$L__BB1_32;
	mad.lo.s32 	%r107, %r128, %r128, %r128;
	add.s32 	%r108, %r128, %r107;
	sub.s32 	%r109, %r13, %r1;
	mad.lo.s32 	%r110, %r109, %r109, %r108;
	add.s32 	%r111, %r110, 1;
	cvt.rn.f32.u32 	%f138, %r111;
	neg.f32 	%f139, %f138;
	div.rn.f32 	%f140, %f139, %f2;
	fma.rn.f32 	%f141, %f140, 0f3BBB989D, 0f3F000000;
	cvt.sat.f32.f32 	%f142, %f141;
	mov.f32 	%f143, 0f4B400001;
	mov.f32 	%f144, 0f437C0000;
	fma.rm.f32 	%f145, %f142, %f144, %f143;
	add.f32 	%f146, %f145, 0fCB40007F;
	neg.f32 	%f147, %f146;
	fma.rn.f32 	%f148, %f140, 0f3FB8AA3B, %f147;
	fma.rn.f32 	%f149, %f140, 0f32A57060, %f148;
	mov.b32 	%r112, %f145;
	shl.b32 	%r113, %r112, 23;
	mov.b32 	%f150, %r113;
	ex2.approx.ftz.f32 	%f151, %f149;
	mul.f32 	%f152, %f151, %f150;
	add.f32 	%f184, %f184, %f152;
	fma.rn.f32 	%f183, %f32, %f152, %f183;
$L__BB1_32:
	add.s32 	%r34, %r33, 1;
	or.b32  	%r114, %r34, %r13;
	setp.lt.s32 	%p52, %r114, 0;
	setp.ge.u32 	%p53, %r34, %r44;
	or.pred  	%p54, %p53, %p30;
	or.pred  	%p55, %p54, %p52;
	@%p55 bra 	$L__BB1_36;
	mul.wide.u32 	%rd20, %r129, 4;
	add.s64 	%rd21, %rd1, %rd20;
	ld.global.f32 	%f37, [%rd21];
	setp.eq.f32 	%p56, %f37, 0f00000000;
	@%p56 bra 	$L__BB1_36;
	sub.f32 	%f153, %f1, %f37;
	abs.f32 	%f154, %f153;
	setp.geu.f32 	%p57, %f154, %f47;
	@%p57 bra 	$L__BB1_36;
	add.s32 	%r115, %r128, 2;
	sub.s32 	%r116, %r13, %r1;
	mul.lo.s32 	%r117, %r116, %r116;
	mad.lo.s32 	%r118, %r115, %r115, %r117;
	cvt.rn.f32.u32 	%f155, %r118;
	neg.f32 	%f156, %f155;
	div.rn.f32 	%f157, %f156, %f2;
	fma.rn.f32 	%f158, %f157, 0f3BBB989D, 0f3F000000;
	cvt.sat.f32.f32 	%f159, %f158;
	mov.f32 	%f160, 0f4B400001;
	mov.f32 	%f161, 0f437C0000;
	fma.rm.f32 	%f162, %f159, %f161, %f160;
	add.f32 	%f163, %f162, 0fCB40007F;
	neg.f32 	%f164, %f163;
	fma.rn.f32 	%f165, %f157, 0f3FB8AA3B, %f164;
	fma.rn.f32 	%f166, %f157, 0f32A57060, %f165;
	mov.b32 	%r119, %f162;
	shl.b32 	%r120, %r119, 23;
	mov.b32 	%f167, %r120;
	ex2.approx.ftz.f32 	%f168, %f166;
	mul.f32 	%f169, %f168, %f167;
	add.f32 	%f184, %f184, %f169;
	fma.rn.f32 	%f183, %f37, %f169, %f183;
$L__BB1_36:
	shl.b32 	%r121, %r42, 2;
	add.s32 	%r129, %r129, %r121;
	add.s32 	%r128, %r128, 4;
	add.s32 	%r127, %r127, %r121;
	add.s32 	%r126, %r126, %r121;
	add.s32 	%r125, %r125, 4;
	add.s32 	%r124, %r124, %r121;
	setp.ne.s32 	%p58, %r34, %r7;
	@%p58 bra 	$L__BB1_20;
$L__BB1_37:
	add.s32 	%r122, %r13, 1;
	setp.ne.s32 	%p59, %r13, %r5;
	@%p59 bra 	$L__BB1_4;
$L__BB1_38:
	setp.leu.f32 	%p60, %f184, 0f00000000;
	@%p60 bra 	$L__BB1_40;
	div.rn.f32 	%f170, %f183, %f184;
	st.global.f32 	[%rd2], %f170;
$L__BB1_40:
	ret;

}


// ===== COMPILED SASS (sm_100) =====

	.target	sm_100

	.elftype	@"ET_EXEC"


//--------------------- .note.nv.tkinfo           --------------------------
	.section	.note.nv.tkinfo,"",@"SHT_NOTE"
	.sectionflags	@"SHF_NOTE_NV_TKINFO"
	.tkinfo
        /*0018*/ 	.word	0x00000002
        /*0030*/ 	.string	""
        /*0030*/ 	.string	"ptxas"
        /*0030*/ 	.string	"Cuda compilation tools, release 13.0, V13.0.88"
        /*0030*/ 	.string	"Build cuda_13.0.r13.0/compiler.36424714_0"
        /*0030*/ 	.string	"-arch sm_100 -m 64 "



//--------------------- .note.nv.cuinfo           --------------------------
	.section	.note.nv.cuinfo,"",@"SHT_NOTE"
	.sectionflags	@"SHF_NOTE_NV_CUINFO"
        /*0018*/ 	.short	0x0002
        /*001a*/ 	.short	0x0064
        /*001c*/ 	.short	0x0082
	.zero		2


//--------------------- .nv.info                  --------------------------
	.section	.nv.info,"",@"SHT_CUDA_INFO"
	.align	4


	//----- nvinfo : EIATTR_REGCOUNT
	.align		4
        /*0000*/ 	.byte	0x04, 0x2f
        /*0002*/ 	.short	(.L_1 - .L_0)
	.align		4
.L_0:
        /*0004*/ 	.word	index@(_Z19erodeDepthMapDevicePfS_iiiff)
        /*0008*/ 	.word	0x0000001c


	//----- nvinfo : EIATTR_FRAME_SIZE
	.align		4
.L_1:
        /*000c*/ 	.byte	0x04, 0x11
        /*000e*/ 	.short	(.L_3 - .L_2)
	.align		4
.L_2:
        /*0010*/ 	.word	index@($__internal_1_$__cuda_sm3x_div_rn_noftz_f32_slowpath)
        /*0014*/ 	.word	0x00000000


	//----- nvinfo : EIATTR_FRAME_SIZE
	.align		4
.L_3:
        /*0018*/ 	.byte	0x04, 0x11
        /*001a*/ 	.short	(.L_5 - .L_4)
	.align		4
.L_4:
        /*001c*/ 	.word	index@(_Z19erodeDepthMapDevicePfS_iiiff)
        /*0020*/ 	.word	0x00000000


	//----- nvinfo : EIATTR_REGCOUNT
	.align		4
.L_5:
        /*0024*/ 	.byte	0x04, 0x2f
        /*0026*/ 	.short	(.L_7 - .L_6)
	.align		4
.L_6:
        /*0028*/ 	.word	index@(_Z25gaussFilterDepthMapDevicePfPKfffjj)
        /*002c*/ 	.word	0x00000026


	//----- nvinfo : EIATTR_FRAME_SIZE
	.align		4
.L_7:
        /*0030*/ 	.byte	0x04, 0x11
        /*0032*/ 	.short	(.L_9 - .L_8)
	.align		4
.L_8:
        /*0034*/ 	.word	index@($__internal_0_$__cuda_sm3x_div_rn_noftz_f32_slowpath)
        /*0038*/ 	.word	0x00000000


	//----- nvinfo : EIATTR_FRAME_SIZE
	.align		4
.L_9:
        /*003c*/ 	.byte	0x04, 0x11
        /*003e*/ 	.short	(.L_11 - .L_10)
	.align		4
.L_10:
        /*0040*/ 	.word	index@(_Z25gaussFilterDepthMapDevicePfPKfffjj)
        /*0044*/ 	.word	0x00000000


	//----- nvinfo : EIATTR_MIN_STACK_SIZE
	.align		4
.L_11:
        /*0048*/ 	.byte	0x04, 0x12
        /*004a*/ 	.short	(.L_13 - .L_12)
	.align		4
.L_12:
        /*004c*/ 	.word	index@(_Z25gaussFilterDepthMapDevicePfPKfffjj)
        /*0050*/ 	.word	0x00000000


	//----- nvinfo : EIATTR_MIN_STACK_SIZE
	.align		4
.L_13:
        /*0054*/ 	.byte	0x04, 0x12
        /*0056*/ 	.short	(.L_15 - .L_14)
	.align		4
.L_14:
        /*0058*/ 	.word	index@(_Z19erodeDepthMapDevicePfS_iiiff)
        /*005c*/ 	.word	0x00000000
.L_15:


//--------------------- .nv.compat                --------------------------
	.section	.nv.compat,"",@"SHT_CUDA_COMPAT_INFO"
	.align	4
        /*0000*/ 	.byte	0x02, 0x09, 0x00, 0x00, 0x02, 0x02, 0x01, 0x00, 0x02, 0x05, 0x05, 0x00, 0x03, 0x07, 0x01, 0x01
        /*0010*/ 	.byte	0x02, 0x03, 0x00, 0x00, 0x02, 0x06, 0x01, 0x00, 0x04, 0x0b, 0x08, 0x00, 0x01, 0x00, 0x00, 0x00
        /*0020*/ 	.byte	0x00, 0x00, 0x00, 0x00


//--------------------- .nv.info._Z25gaussFilterDepthMapDevicePfPKfffjj --------------------------
	.section	.nv.info._Z25gaussFilterDepthMapDevicePfPKfffjj,"",@"SHT_CUDA_INFO"
	.sectionflags	@""
	.align	4


	//----- nvinfo : EIATTR_CUDA_API_VERSION
	.align		4
        /*0000*/ 	.byte	0x04, 0x37
        /*0002*/ 	.short	(.L_17 - .L_16)
.L_16:
        /*0004*/ 	.word	0x00000082


	//----- nvinfo : EIATTR_KPARAM_INFO
	.align		4
.L_17:
        /*0008*/ 	.byte	0x04, 0x17
        /*000a*/ 	.short	(.L_19 - .L_18)
.L_18:
        /*000c*/ 	.word	0x00000000
        /*0010*/ 	.short	0x0005
        /*0012*/ 	.short	0x001c
        /*0014*/ 	.byte	0x00, 0xf0, 0x11, 0x00


	//----- nvinfo : EIATTR_KPARAM_INFO
	.align		4
.L_19:
        /*0018*/ 	.byte	0x04, 0x17
        /*001a*/ 	.short	(.L_21 - .L_20)
.L_20:
        /*001c*/ 	.word	0x00000000
        /*0020*/ 	.short	0x0004
        /*0022*/ 	.short	0x0018
        /*0024*/ 	.byte	0x00, 0xf0, 0x11, 0x00


	//----- nvinfo : EIATTR_KPARAM_INFO
	.align		4
.L_21:
        /*0028*/ 	.byte	0x04, 0x17
        /*002a*/ 	.short	(.L_23 - .L_22)
.L_22:
        /*002c*/ 	.word	0x00000000
        /*0030*/ 	.short	0x0003
        /*0032*/ 	.short	0x0014
        /*0034*/ 	.byte	0x00, 0xf0, 0x11, 0x00


	//----- nvinfo : EIATTR_KPARAM_INFO
	.align		4
.L_23:
        /*0038*/ 	.byte	0x04, 0x17
        /*003a*/ 	.short	(.L_25 - .L_24)
.L_24:
        /*003c*/ 	.word	0x00000000
        /*0040*/ 	.short	0x0002
        /*0042*/ 	.short	0x0010
        /*0044*/ 	.byte	0x00, 0xf0, 0x11, 0x00


	//----- nvinfo : EIATTR_KPARAM_INFO
	.align		4
.L_25:
        /*0048*/ 	.byte	0x04, 0x17
        /*004a*/ 	.short	(.L_27 - .L_26)
.L_26:
        /*004c*/ 	.word	0x00000000
        /*0050*/ 	.short	0x0001
        /*0052*/ 	.short	0x0008
        /*0054*/ 	.byte	0x00, 0xf5, 0x21, 0x00


	//----- nvinfo : EIATTR_KPARAM_INFO
	.align		4
.L_27:
        /*0058*/ 	.byte	0x04, 0x17
        /*005a*/ 	.short	(.L_29 - .L_28)
.L_28:
        /*005c*/ 	.word	0x00000000
        /*0060*/ 	.short	0x0000
        /*0062*/ 	.short	0x0000
        /*0064*/ 	.byte	0x00, 0xf5, 0x21, 0x00


	//----- nvinfo : EIATTR_SPARSE_MMA_MASK
	.align		4
.L_29:
        /*0068*/ 	.byte	0x03, 0x50
        /*006a*/ 	.short	0x0000


	//----- nvinfo : EIATTR_MAXREG_COUNT
	.align		4
        /*006c*/ 	.byte	0x03, 0x1b
        /*006e*/ 	.short	0x00ff


	//----- nvinfo : EIATTR_MERCURY_ISA_VERSION
	.align		4
        /*0070*/ 	.byte	0x03, 0x5f
        /*0072*/ 	.short	0x0101


	//----- nvinfo : EIATTR_VRC_CTA_INIT_COUNT
	.align		4
        /*0074*/ 	.byte	0x02, 0x4a
	.zero		1
	.zero		1


	//----- nvinfo : EIATTR_EXIT_INSTR_OFFSETS
	.align		4
        /*0078*/ 	.byte	0x04, 0x1c
        /*007a*/ 	.short	(.L_31 - .L_30)


	//   ....[0]....
.L_30:
        /*007c*/ 	.word	0x000000c0


	//   ....[1]....
        /*0080*/ 	.word	0x00000190


	//   ....[2]....
        /*0084*/ 	.word	0x00001990


	//   ....[3]....
        /*0088*/ 	.word	0x00001aa0


	//----- nvinfo : EIATTR_CRS_STACK_SIZE
	.align		4
.L_31:
        /*008c*/ 	.byte	0x04, 0x1e
        /*008e*/ 	.short	(.L_33 - .L_32)
.L_32:
        /*0090*/ 	.word	0x00000000


	//----- nvinfo : EIATTR_CBANK_PARAM_SIZE
	.align		4
.L_33:
        /*0094*/ 	.byte	0x03, 0x19
        /*0096*/ 	.short	0x0020


	//----- nvinfo : EIATTR_PARAM_CBANK
	.align		4
        /*0098*/ 	.byte	0x04, 0x0a
        /*009a*/ 	.short	(.L_35 - .L_34)
	.align		4
.L_34:
        /*009c*/ 	.word	index@(.nv.constant0._Z25gaussFilterDepthMapDevicePfPKfffjj)
        /*00a0*/ 	.short	0x0380
        /*00a2*/ 	.short	0x0020


	//----- nvinfo : EIATTR_SW_WAR
	.align		4
.L_35:
        /*00a4*/ 	.byte	0x04, 0x36
        /*00a6*/ 	.short	(.L_37 - .L_36)
.L_36:
        /*00a8*/ 	.word	0x00000008
.L_37:


//--------------------- .nv.info._Z19erodeDepthMapDevicePfS_iiiff --------------------------
	.section	.nv.info._Z19erodeDepthMapDevicePfS_iiiff,"",@"SHT_CUDA_INFO"
	.sectionflags	@""
	.align	4


	//----- nvinfo : EIATTR_CUDA_API_VERSION
	.align		4
        /*0000*/ 	.byte	0x04, 0x37
        /*0002*/ 	.short	(.L_39 - .L_38)
.L_38:
        /*0004*/ 	.word	0x00000082


	//----- nvinfo : EIATTR_KPARAM_INFO
	.align		4
.L_39:
        /*0008*/ 	.byte	0x04, 0x17
        /*000a*/ 	.short	(.L_41 - .L_40)
.L_40:
        /*000c*/ 	.word	0x00000000
        /*0010*/ 	.short	0x0006
        /*0012*/ 	.short	0x0020
        /*0014*/ 	.byte	0x00, 0xf0, 0x11, 0x00


	//----- nvinfo : EIATTR_KPARAM_INFO
	.align		4
.L_41:
        /*0018*/ 	.byte	0x04, 0x17
        /*001a*/ 	.short	(.L_43 - .L_42)
.L_42:
        /*001c*/ 	.word	0x00000000
        /*0020*/ 	.short	0x0005
        /*0022*/ 	.short	0x001c
        /*0024*/ 	.byte	0x00, 0xf0, 0x11, 0x00


	//----- nvinfo : EIATTR_KPARAM_INFO
	.align		4
.L_43:
        /*0028*/ 	.byte	0x04, 0x17
        /*002a*/ 	.short	(.L_45 - .L_44)
.L_44:
        /*002c*/ 	.word	0x00000000
        /*0030*/ 	.short	0x0004
        /*0032*/ 	.short	0x0018
        /*0034*/ 	.byte	0x00, 0xf0, 0x11, 0x00


	//----- nvinfo : EIATTR_KPARAM_INFO
	.align		4
.L_45:
        /*0038*/ 	.byte	0x04, 0x17
        /*003a*/ 	.short	(.L_47 - .L_46)
.L_46:
        /*003c*/ 	.word	0x00000000
        /*0040*/ 	.short	0x0003
        /*0042*/ 	.short	0x0014
        /*0044*/ 	.byte	0x00, 0xf0, 0x11, 0x00


	//----- nvinfo : EIATTR_KPARAM_INFO
	.align		4
.L_47:
        /*0048*/ 	.byte	0x04, 0x17
        /*004a*/ 	.short	(.L_49 - .L_48)
.L_48:
        /*004c*/ 	.word	0x00000000
        /*0050*/ 	.short	0x0002
        /*0052*/ 	.short	0x0010
        /*0054*/ 	.byte	0x00, 0xf0, 0x11, 0x00


	//----- nvinfo : EIATTR_KPARAM_INFO
	.align		4
.L_49:
        /*0058*/ 	.byte	0x04, 0x17
        /*005a*/ 	.short	(.L_51 - .L_50)
.L_50:
        /*005c*/ 	.word	0x00000000
        /*0060*/ 	.short	0x0001
        /*0062*/ 	.short	0x0008
        /*0064*/ 	.byte	0x00, 0xf5, 0x21, 0x00


	//----- nvinfo : EIATTR_KPARAM_INFO
	.align		4
.L_51:
        /*0068*/ 	.byte	0x04, 0x17
        /*006a*/ 	.short	(.L_53 - .L_52)
.L_52:
        /*006c*/ 	.word	0x00000000
        /*0070*/ 	.short	0x0000
        /*0072*/ 	.short	0x0000
        /*0074*/ 	.byte	0x00, 0xf5, 0x21, 0x00


	//----- nvinfo : EIATTR_SPARSE_MMA_MASK
	.align		4
.L_53:
        /*0078*/ 	.byte	0x03, 0x50
        /*007a*/ 	.short	0x0000


	//----- nvinfo : EIATTR_MAXREG_COUNT
	.align		4
        /*007c*/ 	.byte	0x03, 0x1b
        /*007e*/ 	.short	0x00ff


	//----- nvinfo : EIATTR_MERCURY_ISA_VERSION
	.align		4
        /*0080*/ 	.byte	0x03, 0x5f
        /*0082*/ 	.short	0x0101


	//----- nvinfo : EIATTR_VRC_CTA_INIT_COUNT
	.align		4
        /*0084*/ 	.byte	0x02, 0x4a
	.zero		1
	.zero		1


	//----- nvinfo : EIATTR_EXIT_INSTR_OFFSETS
	.align		4
        /*0088*/ 	.byte	0x04, 0x1c
        /*008a*/ 	.short	(.L_55 - .L_54)


	//   ....[0]....
.L_54:
        /*008c*/ 	.word	0x000000e0


	//   ....[1]....
        /*0090*/ 	.word	0x00001380


	//   ....[2]....
        /*0094*/ 	.word	0x000013c0


	//----- nvinfo : EIATTR_CRS_STACK_SIZE
	.align		4
.L_55:
        /*0098*/ 	.byte	0x04, 0x1e
        /*009a*/ 	.short	(.L_57 - .L_56)
.L_56:
        /*009c*/ 	.word	0x00000000


	//----- nvinfo : EIATTR_CBANK_PARAM_SIZE
	.align		4
.L_57:
        /*00a0*/ 	.byte	0x03, 0x19
        /*00a2*/ 	.short	0x0024


	//----- nvinfo : EIATTR_PARAM_CBANK
	.align		4
        /*00a4*/ 	.byte	0x04, 0x0a
        /*00a6*/ 	.short	(.L_59 - .L_58)
	.align		4
.L_58:
        /*00a8*/ 	.word	index@(.nv.constant0._Z19erodeDepthMapDevicePfS_iiiff)
        /*00ac*/ 	.short	0x0380
        /*00ae*/ 	.short	0x0024


	//----- nvinfo : EIATTR_SW_WAR
	.align		4
.L_59:
        /*00b0*/ 	.byte	0x04, 0x36
        /*00b2*/ 	.short	(.L_61 - .L_60)
.L_60:
        /*00b4*/ 	.word	0x00000008
.L_61:


//--------------------- .nv.callgraph             --------------------------
	.section	.nv.callgraph,"",@"SHT_CUDA_CALLGRAPH"
	.align	4
	.sectionentsize	8
	.align		4
        /*0000*/ 	.word	0x00000000
	.align		4
        /*0004*/ 	.word	0xffffffff
	.align		4
        /*0008*/ 	.word	0x00000000
	.align		4
        /*000c*/ 	.word	0xfffffffe
	.align		4
        /*0010*/ 	.word	0x00000000
	.align		4
        /*0014*/ 	.word	0xfffffffd
	.align		4
        /*0018*/ 	.word	0x00000000
	.align		4
        /*001c*/ 	.word	0xfffffffc


//--------------------- .text._Z25gaussFilterDepthMapDevicePfPKfffjj --------------------------
	.section	.text._Z25gaussFilterDepthMapDevicePfPKfffjj,"ax",@progbits
	.align	128
        .global         _Z25gaussFilterDepthMapDevicePfPKfffjj
        .type           _Z25gaussFilterDepthMapDevicePfPKfffjj,@function
        .size           _Z25gaussFilterDepthMapDevicePfPKfffjj,(.L_x_70 - _Z25gaussFilterDepthMapDevicePfPKfffjj)
        .other          _Z25gaussFilterDepthMapDevicePfPKfffjj,@"STO_CUDA_ENTRY STV_DEFAULT"
_Z25gaussFilterDepthMapDevicePfPKfffjj:
.text._Z25gaussFilterDepthMapDevicePfPKfffjj:
[----:B------:R-:W-:Y:S01]  /*0000*/  LDC R1, c[0x0][0x37c] ;  /* 0x0000df00ff017b82 */ /* 0x000fe20000000800 */
[----:B------:R-:W0:Y:S07]  /*0010*/  S2R R4, SR_TID.Y ;  /* 0x0000000000047919 */ /* 0x000e2e0000002200 */
[----:B------:R-:W1:Y:S01]  /*0020*/  LDC R5, c[0x0][0x360] ;  /* 0x0000d800ff057b82 */ /* 0x000e620000000800 */
[----:B------:R-:W1:Y:S07]  /*0030*/  S2R R0, SR_TID.X ;  /* 0x0000000000007919 */ /* 0x000e6e0000002100 */
[----:B------:R-:W0:Y:S08]  /*0040*/  S2UR UR5, SR_CTAID.Y ;  /* 0x00000000000579c3 */ /* 0x000e300000002600 */
[----:B------:R-:W0:Y:S08]  /*0050*/  LDC R15, c[0x0][0x364] ;  /* 0x0000d900ff0f7b82 */ /* 0x000e300000000800 */
[----:B------:R-:W1:Y:S08]  /*0060*/  S2UR UR4, SR_CTAID.X ;  /* 0x00000000000479c3 */ /* 0x000e700000002500 */
[----:B------:R-:W2:Y:S01]  /*0070*/  LDC.64 R2, c[0x0][0x398] ;  /* 0x0000e600ff027b82 */ /* 0x000ea20000000a00 */
[----:B0-----:R-:W-:-:S02]  /*0080*/  IMAD R15, R15, UR5, R4 ;  /* 0x000000050f0f7c24 */ /* 0x001fc4000f8e0204 */
[----:B-1----:R-:W-:-:S03]  /*0090*/  IMAD R5, R5, UR4, R0 ;  /* 0x0000000405057c24 */ /* 0x002fc6000f8e0200 */
[----:B--2---:R-:W-:-:S04]  /*00a0*/  ISETP.GE.U32.AND P0, PT, R15, R3, PT ;  /* 0x000000030f00720c */ /* 0x004fc80003f06070 */
[----:B------:R-:W-:-:S13]  /*00b0*/  ISETP.GE.U32.OR P0, PT, R5, R2, P0 ;  /* 0x000000020500720c */ /* 0x000fda0000706470 */
[----:B------:R-:W-:Y:S05]  /*00c0*/  @P0 EXIT ;  /* 0x000000000000094d */ /* 0x000fea0003800000 */
[----:B------:R-:W0:Y:S01]  /*00d0*/  LDC.64 R18, c[0x0][0x380] ;  /* 0x0000e000ff127b82 */ /* 0x000e220000000a00 */
[----:B------:R-:W1:Y:S01]  /*00e0*/  LDCU.64 UR4, c[0x0][0x358] ;  /* 0x00006b00ff0477ac */ /* 0x000e620008000a00 */
[----:B------:R-:W-:-:S06]  /*00f0*/  IMAD R3, R15, R2, R5 ;  /* 0x000000020f037224 */ /* 0x000fcc00078e0205 */
[----:B------:R-:W2:Y:S08]  /*0100*/  LDC.64 R8, c[0x0][0x388] ;  /* 0x0000e200ff087b82 */ /* 0x000eb00000000a00 */
[----:B------:R-:W3:Y:S01]  /*0110*/  LDC R0, c[0x0][0x390] ;  /* 0x0000e400ff007b82 */ /* 0x000ee20000000800 */
[----:B0-----:R-:W-:-:S05]  /*0120*/  IMAD.WIDE.U32 R18, R3, 0x4, R18 ;  /* 0x0000000403127825 */ /* 0x001fca00078e0012 */
[----:B-1----:R0:W-:Y:S01]  /*0130*/  STG.E desc[UR4][R18.64], RZ ;  /* 0x000000ff12007986 */ /* 0x0021e2000c101904 */
[----:B--2---:R-:W-:-:S05]  /*0140*/  IMAD.WIDE.U32 R8, R3, 0x4, R8 ;  /* 0x0000000403087825 */ /* 0x004fca00078e0008 */
[----:B------:R-:W2:Y:S01]  /*0150*/  LDG.E R4, desc[UR4][R8.64] ;  /* 0x0000000408047981 */ /* 0x000ea2000c1e1900 */
[----:B---3--:R-:W1:Y:S02]  /*0160*/  F2F.F64.F32 R6, R0 ;  /* 0x0000000000067310 */ /* 0x008e640000201800 */
[----:B-1----:R-:W-:Y:S01]  /*0170*/  DADD R10, R6, R6 ;  /* 0x00000000060a7229 */ /* 0x002fe20000000006 */
[----:B--2---:R-:W-:-:S13]  /*0180*/  FSETP.NEU.AND P0, PT, R4, RZ, PT ;  /* 0x000000ff0400720b */ /* 0x004fda0003f0d000 */
[----:B0-----:R-:W-:Y:S05]  /*0190*/  @!P0 EXIT ;  /* 0x000000000000894d */ /* 0x001fea0003800000 */
[----:B------:R-:W0:Y:S01]  /*01a0*/  F2I.F64.CEIL R6, R10 ;  /* 0x0000000a00067311 */ /* 0x000e220000309100 */
[----:B------:R-:W-:Y:S01]  /*01b0*/  BSSY.RECONVERGENT B1, `(.L_x_0) ;  /* 0x000017c000017945 */ /* 0x000fe20003800200 */
[----:B------:R-:W-:Y:S02]  /*01c0*/  CS2R R8, SRZ ;  /* 0x0000000000087805 */ /* 0x000fe4000001ff00 */
[CC--:B0-----:R-:W-:Y:S02]  /*01d0*/  IADD3 R10, PT, PT, R5.reuse, -R6.reuse, RZ ;  /* 0x80000006050a7210 */ /* 0x0c1fe40007ffe0ff */
[----:B------:R-:W-:-:S04]  /*01e0*/  IADD3 R7, PT, PT, R5, R6, RZ ;  /* 0x0000000605077210 */ /* 0x000fc80007ffe0ff */
[----:B------:R-:W-:-:S13]  /*01f0*/  ISETP.GT.AND P0, PT, R10, R7, PT ;  /* 0x000000070a00720c */ /* 0x000fda0003f04270 */
[----:B------:R-:W-:Y:S05]  /*0200*/  @P0 BRA `(.L_x_1) ;  /* 0x0000001400d80947 */ /* 0x000fea0003800000 */
[CC--:B------:R-:W-:Y:S01]  /*0210*/  IADD3 R11, PT, PT, R15.reuse, -R6.reuse, RZ ;  /* 0x800000060f0b7210 */ /* 0x0c0fe20007ffe0ff */
[----:B------:R-:W-:Y:S01]  /*0220*/  FADD R3, R0, R0 ;  /* 0x0000000000037221 */ /* 0x000fe20000000000 */
[----:B------:R-:W-:Y:S01]  /*0230*/  IMAD.IADD R12, R15, 0x1, R6 ;  /* 0x000000010f0c7824 */ /* 0x000fe200078e0206 */
[C---:B------:R-:W-:Y:S01]  /*0240*/  SHF.L.U32 R14, R6.reuse, 0x1, RZ ;  /* 0x00000001060e7819 */ /* 0x040fe200000006ff */
[----:B------:R-:W-:Y:S02]  /*0250*/  IMAD R15, R6, R6, RZ ;  /* 0x00000006060f7224 */ /* 0x000fe400078e02ff */
[----:B------:R-:W-:Y:S01]  /*0260*/  FMUL R3, R3, R0 ;  /* 0x0000000003037220 */ /* 0x000fe20000400000 */
[----:B------:R-:W-:Y:S01]  /*0270*/  IMAD R13, R11, R2, R2 ;  /* 0x000000020b0d7224 */ /* 0x000fe200078e0202 */
[----:B------:R-:W-:-:S07]  /*0280*/  CS2R R8, SRZ ;  /* 0x0000000000087805 */ /* 0x000fce000001ff00 */
.L_x_33:
[----:B------:R-:W-:Y:S01]  /*0290*/  ISETP.GT.AND P0, PT, R11, R12, PT ;  /* 0x0000000c0b00720c */ /* 0x000fe20003f04270 */
[----:B------:R-:W-:-:S12]  /*02a0*/  BSSY.RECONVERGENT B0, `(.L_x_2) ;  /* 0x0000169000007945 */ /* 0x000fd80003800200 */
[----:B------:R-:W-:Y:S05]  /*02b0*/  @P0 BRA `(.L_x_3) ;  /* 0x00000014009c0947 */ /* 0x000fea0003800000 */
[----:B------:R-:W0:Y:S01]  /*02c0*/  LDC.64 R20, c[0x0][0x398] ;  /* 0x0000e600ff147b82 */ /* 0x000e220000000a00 */
[-C--:B------:R-:W-:Y:S01]  /*02d0*/  LOP3.LUT R0, R11, R10.reuse, RZ, 0xfc, !PT ;  /* 0x0000000a0b007212 */ /* 0x080fe200078efcff */
[----:B------:R-:W-:Y:S01]  /*02e0*/  BSSY.RECONVERGENT B4, `(.L_x_4) ;  /* 0x000002c000047945 */ /* 0x000fe20003800200 */
[----:B------:R-:W-:-:S05]  /*02f0*/  IADD3 R16, PT, PT, -R5, R10, RZ ;  /* 0x0000000a05107210 */ /* 0x000fca0007ffe1ff */
[----:B------:R-:W-:Y:S01]  /*0300*/  IMAD R16, R16, R16, RZ ;  /* 0x0000001010107224 */ /* 0x000fe200078e02ff */
[----:B0-----:R-:W-:-:S04]  /*0310*/  ISETP.GE.U32.AND P0, PT, R10, R20, PT ;  /* 0x000000140a00720c */ /* 0x001fc80003f06070 */
[----:B------:R-:W-:-:S04]  /*0320*/  ISETP.GE.U32.OR P0, PT, R11, R21, P0 ;  /* 0x000000150b00720c */ /* 0x000fc80000706470 */
[----:B------:R-:W-:-:S13]  /*0330*/  ISETP.LT.OR P0, PT, R0, RZ, P0 ;  /* 0x000000ff0000720c */ /* 0x000fda0000701670 */
[----:B------:R-:W-:Y:S05]  /*0340*/  @P0 BRA `(.L_x_5) ;  /* 0x0000000000940947 */ /* 0x000fea0003800000 */
[----:B------:R-:W0:Y:S01]  /*0350*/  LDC.64 R22, c[0x0][0x388] ;  /* 0x0000e200ff167b82 */ /* 0x000e220000000a00 */
[----:B------:R-:W-:Y:S01]  /*0360*/  IMAD R21, R11, R20, R10 ;  /* 0x000000140b157224 */ /* 0x000fe200078e020a */
[----:B------:R-:W1:Y:S03]  /*0370*/  LDCU UR6, c[0x0][0x394] ;  /* 0x00007280ff0677ac */ /* 0x000e660008000800 */
[----:B0-----:R-:W-:-:S05]  /*0380*/  IMAD.WIDE.U32 R20, R21, 0x4, R22 ;  /* 0x0000000415147825 */ /* 0x001fca00078e0016 */
[----:B------:R-:W2:Y:S02]  /*0390*/  LDG.E R17, desc[UR4][R20.64] ;  /* 0x0000000414117981 */ /* 0x000ea4000c1e1900 */
[----:B--2---:R-:W-:-:S05]  /*03a0*/  FADD R0, R4, -R17 ;  /* 0x8000001104007221 */ /* 0x004fca0000000000 */
[----:B-1----:R-:W-:-:S04]  /*03b0*/  FSETP.GEU.AND P0, PT, |R0|, UR6, PT ;  /* 0x0000000600007c0b */ /* 0x002fc8000bf0e200 */
[----:B------:R-:W-:-:S13]  /*03c0*/  FSETP.EQ.OR P0, PT, R17, RZ, P0 ;  /* 0x000000ff1100720b */ /* 0x000fda0000702400 */
[----:B------:R-:W-:Y:S05]  /*03d0*/  @P0 BRA `(.L_x_5) ;  /* 0x0000000000700947 */ /* 0x000fea0003800000 */
[----:B------:R-:W0:Y:S01]  /*03e0*/  MUFU.RCP R2, R3 ;  /* 0x0000000300027308 */ /* 0x000e220000001000 */
[----:B------:R-:W-:Y:S01]  /*03f0*/  IADD3 R0, PT, PT, R15, R16, RZ ;  /* 0x000000100f007210 */ /* 0x000fe20007ffe0ff */
[----:B------:R-:W-:Y:S03]  /*0400*/  BSSY.RECONVERGENT B5, `(.L_x_6) ;  /* 0x000000d000057945 */ /* 0x000fe60003800200 */
[----:B------:R-:W-:-:S04]  /*0410*/  I2FP.F32.U32 R0, R0 ;  /* 0x0000000000007245 */ /* 0x000fc80000201000 */
[----:B------:R-:W1:Y:S01]  /*0420*/  FCHK P0, -R0, R3 ;  /* 0x0000000300007302 */ /* 0x000e620000000100 */
[----:B0-----:R-:W-:-:S04]  /*0430*/  FFMA R21, -R3, R2, 1 ;  /* 0x3f80000003157423 */ /* 0x001fc80000000102 */
[----:B------:R-:W-:-:S04]  /*0440*/  FFMA R21, R2, R21, R2 ;  /* 0x0000001502157223 */ /* 0x000fc80000000002 */
[----:B------:R-:W-:-:S04]  /*0450*/  FFMA R2, -R0, R21, RZ ;  /* 0x0000001500027223 */ /* 0x000fc800000001ff */
[----:B------:R-:W-:-:S04]  /*0460*/  FFMA R20, -R3, R2, -R0 ;  /* 0x0000000203147223 */ /* 0x000fc80000000900 */
[----:B------:R-:W-:Y:S01]  /*0470*/  FFMA R2, R21, R20, R2 ;  /* 0x0000001415027223 */ /* 0x000fe20000000002 */
[----:B-1----:R-:W-:Y:S06]  /*0480*/  @!P0 BRA `(.L_x_7) ;  /* 0x0000000000108947 */ /* 0x002fec0003800000 */
[----:B------:R-:W-:Y:S01]  /*0490*/  FADD R0, -R0, -RZ ;  /* 0x800000ff00007221 */ /* 0x000fe20000000100 */
[----:B------:R-:W-:-:S07]  /*04a0*/  MOV R2, 0x4c0 ;  /* 0x000004c000027802 */ /* 0x000fce0000000f00 */
[----:B------:R-:W-:Y:S05]  /*04b0*/  CALL.REL.NOINC `($__internal_0_$__cuda_sm3x_div_rn_noftz_f32_slowpath) ;  /* 0x00000014007c7944 */ /* 0x000fea0003c00000 */
[----:B------:R-:W-:-:S07]  /*04c0*/  IMAD.MOV.U32 R2, RZ, RZ, R0 ;  /* 0x000000ffff027224 */ /* 0x000fce00078e0000 */
.L_x_7:
[----:B------:R-:W-:Y:S05]  /*04d0*/  BSYNC.RECONVERGENT B5 ;  /* 0x0000000000057941 */ /* 0x000fea0003800200 */
.L_x_6:
[----:B------:R-:W-:Y:S01]  /*04e0*/  HFMA2 R23, -RZ, RZ, 3.7421875, 0 ;  /* 0x437c0000ff177431 */ /* 0x000fe200000001ff */
[----:B------:R-:W-:-:S05]  /*04f0*/  MOV R21, 0x3bbb989d ;  /* 0x3bbb989d00157802 */ /* 0x000fca0000000f00 */
[----:B------:R-:W-:-:S04]  /*0500*/  FFMA.SAT R0, R2, R21, 0.5 ;  /* 0x3f00000002007423 */ /* 0x000fc80000002015 */
[----:B------:R-:W-:-:S04]  /*0510*/  FFMA.RM R0, R0, R23, 12582913 ;  /* 0x4b40000100007423 */ /* 0x000fc80000004017 */
[C---:B------:R-:W-:Y:S01]  /*0520*/  FADD R21, R0.reuse, -12583039 ;  /* 0xcb40007f00157421 */ /* 0x040fe20000000000 */
[----:B------:R-:W-:-:S03]  /*0530*/  SHF.L.U32 R0, R0, 0x17, RZ ;  /* 0x0000001700007819 */ /* 0x000fc600000006ff */
[----:B------:R-:W-:-:S04]  /*0540*/  FFMA R21, R2, 1.4426950216293334961, -R21 ;  /* 0x3fb8aa3b02157823 */ /* 0x000fc80000000815 */
[----:B------:R-:W-:-:S06]  /*0550*/  FFMA R21, R2, 1.925963033500011079e-08, R21 ;  /* 0x32a5706002157823 */ /* 0x000fcc0000000015 */
[----:B------:R-:W0:Y:S02]  /*0560*/  MUFU.EX2 R21, R21 ;  /* 0x0000001500157308 */ /* 0x000e240000000800 */
[----:B0-----:R-:W-:-:S04]  /*0570*/  FMUL R0, R0, R21 ;  /* 0x0000001500007220 */ /* 0x001fc80000400000 */
[----:B------:R-:W-:Y:S01]  /*0580*/  FFMA R8, R17, R0, R8 ;  /* 0x0000000011087223 */ /* 0x000fe20000000008 */
[----:B------:R-:W-:-:S07]  /*0590*/  FADD R9, R9, R0 ;  /* 0x0000000009097221 */ /* 0x000fce0000000000 */
.L_x_5:
[----:B------:R-:W-:Y:S05]  /*05a0*/  BSYNC.RECONVERGENT B4 ;  /* 0x0000000000047941 */ /* 0x000fea0003800200 */
.L_x_4:
[----:B------:R-:W-:Y:S01]  /*05b0*/  LOP3.LUT P0, RZ, R6, 0x1, RZ, 0xc0, !PT ;  /* 0x0000000106ff7812 */ /* 0x000fe2000780c0ff */
[----:B------:R-:W-:-:S12]  /*05c0*/  VIADD R23, R11, 0x1 ;  /* 0x000000010b177836 */ /* 0x000fd80000000000 */
[----:B------:R-:W-:Y:S05]  /*05d0*/  @!P0 BRA `(.L_x_8) ;  /* 0x0000000400908947 */ /* 0x000fea0003800000 */
[----:B------:R-:W0:Y:S01]  /*05e0*/  LDCU.64 UR6, c[0x0][0x398] ;  /* 0x00007300ff0677ac */ /* 0x000e220008000a00 */
[----:B------:R-:W-:Y:S01]  /*05f0*/  LOP3.LUT R0, R23, R10, RZ, 0xfc, !PT ;  /* 0x0000000a17007212 */ /* 0x000fe200078efcff */
[----:B------:R-:W-:Y:S01]  /*0600*/  BSSY.RECONVERGENT B4, `(.L_x_9) ;  /* 0x000002e000047945 */ /* 0x000fe20003800200 */
[----:B0-----:R-:W-:-:S04]  /*0610*/  ISETP.GE.U32.AND P0, PT, R10, UR6, PT ;  /* 0x000000060a007c0c */ /* 0x001fc8000bf06070 */
[----:B------:R-:W-:-:S04]  /*0620*/  ISETP.GE.U32.OR P0, PT, R23, UR7, P0 ;  /* 0x0000000717007c0c */ /* 0x000fc80008706470 */
[----:B------:R-:W-:-:S13]  /*0630*/  ISETP.LT.OR P0, PT, R0, RZ, P0 ;  /* 0x000000ff0000720c */ /* 0x000fda0000701670 */
[----:B------:R-:W-:Y:S05]  /*0640*/  @P0 BRA `(.L_x_10) ;  /* 0x0000000000a40947 */ /* 0x000fea0003800000 */
[----:B------:R-:W0:Y:S01]  /*0650*/  LDC.64 R20, c[0x0][0x388] ;  /* 0x0000e200ff147b82 */ /* 0x000e220000000a00 */
[----:B------:R-:W-:Y:S01]  /*0660*/  IADD3 R17, PT, PT, R13, R10, RZ ;  /* 0x0000000a0d117210 */ /* 0x000fe20007ffe0ff */
[----:B------:R-:W1:Y:S04]  /*0670*/  LDCU UR6, c[0x0][0x394] ;  /* 0x00007280ff0677ac */ /* 0x000e680008000800 */
[----:B0-----:R-:W-:-:S05]  /*0680*/  IMAD.WIDE.U32 R20, R17, 0x4, R20 ;  /* 0x0000000411147825 */ /* 0x001fca00078e0014 */
[----:B------:R-:W2:Y:S02]  /*0690*/  LDG.E R17, desc[UR4][R20.64] ;  /* 0x0000000414117981 */ /* 0x000ea4000c1e1900 */
[----:B--2---:R-:W-:-:S05]  /*06a0*/  FADD R0, R4, -R17 ;  /* 0x8000001104007221 */ /* 0x004fca0000000000 */
[----:B-1----:R-:W-:-:S04]  /*06b0*/  FSETP.GEU.AND P0, PT, |R0|, UR6, PT ;  /* 0x0000000600007c0b */ /* 0x002fc8000bf0e200 */
[----:B------:R-:W-:-:S13]  /*06c0*/  FSETP.EQ.OR P0, PT, R17, RZ, P0 ;  /* 0x000000ff1100720b */ /* 0x000fda0000702400 */
[----:B------:R-:W-:Y:S05]  /*06d0*/  @P0 BRA `(.L_x_10) ;  /* 0x0000000000800947 */ /* 0x000fea0003800000 */
[----:B------:R-:W0:Y:S01]  /*06e0*/  S2R R21, SR_TID.Y ;  /* 0x0000000000157919 */ /* 0x000e220000002200 */
[----:B------:R-:W0:Y:S01]  /*06f0*/  S2UR UR6, SR_CTAID.Y ;  /* 0x00000000000679c3 */ /* 0x000e220000002600 */
[----:B------:R-:W1:Y:S01]  /*0700*/  MUFU.RCP R2, R3 ;  /* 0x0000000300027308 */ /* 0x000e620000001000 */
[----:B------:R-:W-:Y:S06]  /*0710*/  BSSY.RECONVERGENT B5, `(.L_x_11) ;  /* 0x0000010000057945 */ /* 0x000fec0003800200 */
[----:B------:R-:W0:Y:S02]  /*0720*/  LDC R0, c[0x0][0x364] ;  /* 0x0000d900ff007b82 */ /* 0x000e240000000800 */
[----:B0-----:R-:W-:-:S02]  /*0730*/  IMAD R0, R0, UR6, R21 ;  /* 0x0000000600007c24 */ /* 0x001fc4000f8e0215 */
[----:B-1----:R-:W-:-:S03]  /*0740*/  FFMA R21, -R3, R2, 1 ;  /* 0x3f80000003157423 */ /* 0x002fc60000000102 */
[----:B------:R-:W-:Y:S01]  /*0750*/  IADD3 R23, PT, PT, R23, -R0, RZ ;  /* 0x8000000017177210 */ /* 0x000fe20007ffe0ff */
[----:B------:R-:W-:-:S04]  /*0760*/  FFMA R0, R2, R21, R2 ;  /* 0x0000001502007223 */ /* 0x000fc80000000002 */
[----:B------:R-:W-:-:S05]  /*0770*/  IMAD R23, R23, R23, R16 ;  /* 0x0000001717177224 */ /* 0x000fca00078e0210 */
[----:B------:R-:W-:-:S04]  /*0780*/  I2FP.F32.U32 R20, R23 ;  /* 0x0000001700147245 */ /* 0x000fc80000201000 */
[----:B------:R-:W0:Y:S01]  /*0790*/  FCHK P0, -R20, R3 ;  /* 0x0000000314007302 */ /* 0x000e220000000100 */
[----:B------:R-:W-:-:S04]  /*07a0*/  FFMA R2, R0, -R20, RZ ;  /* 0x8000001400027223 */ /* 0x000fc800000000ff */
[----:B------:R-:W-:-:S04]  /*07b0*/  FFMA R21, -R3, R2, -R20 ;  /* 0x0000000203157223 */ /* 0x000fc80000000914 */
[----:B------:R-:W-:Y:S01]  /*07c0*/  FFMA R0, R0, R21, R2 ;  /* 0x0000001500007223 */ /* 0x000fe20000000002 */
[----:B0-----:R-:W-:Y:S06]  /*07d0*/  @!P0 BRA `(.L_x_12) ;  /* 0x00000000000c8947 */ /* 0x001fec0003800000 */
[----:B------:R-:W-:Y:S01]  /*07e0*/  FADD R0, -R20, -RZ ;  /* 0x800000ff14007221 */ /* 0x000fe20000000100 */
[----:B------:R-:W-:-:S07]  /*07f0*/  MOV R2, 0x810 ;  /* 0x0000081000027802 */ /* 0x000fce0000000f00 */
[----:B------:R-:W-:Y:S05]  /*0800*/  CALL.REL.NOINC `($__internal_0_$__cuda_sm3x_div_rn_noftz_f32_slowpath) ;  /* 0x0000001000a87944 */ /* 0x000fea0003c00000 */
.L_x_12:
[----:B------:R-:W-:Y:S05]  /*0810*/  BSYNC.RECONVERGENT B5 ;  /* 0x0000000000057941 */ /* 0x000fea0003800200 */
.L_x_11:
[----:B------:R-:W-:Y:S01]  /*0820*/  MOV R21, 0x3bbb989d ;  /* 0x3bbb989d00157802 */ /* 0x000fe20000000f00 */
[----:B------:R-:W-:-:S04]  /*0830*/  IMAD.MOV.U32 R23, RZ, RZ, 0x437c0000 ;  /* 0x437c0000ff177424 */ /* 0x000fc800078e00ff */
        /* <DEDUP_REMOVED lines=10> */
.L_x_10:
[----:B------:R-:W-:Y:S05]  /*08e0*/  BSYNC.RECONVERGENT B4 ;  /* 0x0000000000047941 */ /* 0x000fea0003800200 */
.L_x_9:
[----:B------:R-:W0:Y:S01]  /*08f0*/  LDC.64 R20, c[0x0][0x398] ;  /* 0x0000e600ff147b82 */ /* 0x000e220000000a00 */
[C---:B------:R-:W-:Y:S01]  /*0900*/  IADD3 R0, PT, PT, R11.reuse, 0x2, RZ ;  /* 0x000000020b007810 */ /* 0x040fe20007ffe0ff */
[----:B------:R-:W-:Y:S01]  /*0910*/  BSSY.RECONVERGENT B4, `(.L_x_8) ;  /* 0x0000030000047945 */ /* 0x000fe20003800200 */
[----:B------:R-:W-:Y:S02]  /*0920*/  IADD3 R23, PT, PT, R11, 0x3, RZ ;  /* 0x000000030b177810 */ /* 0x000fe40007ffe0ff */
[----:B------:R-:W-:Y:S02]  /*0930*/  LOP3.LUT R2, R0, R10, RZ, 0xfc, !PT ;  /* 0x0000000a00027212 */ /* 0x000fe400078efcff */
[----:B0-----:R-:W-:-:S04]  /*0940*/  ISETP.GE.U32.AND P0, PT, R10, R20, PT ;  /* 0x000000140a00720c */ /* 0x001fc80003f06070 */
[----:B------:R-:W-:-:S04]  /*0950*/  ISETP.GE.U32.OR P0, PT, R0, R21, P0 ;  /* 0x000000150000720c */ /* 0x000fc80000706470 */
[----:B------:R-:W-:-:S13]  /*0960*/  ISETP.LT.OR P0, PT, R2, RZ, P0 ;  /* 0x000000ff0200720c */ /* 0x000fda0000701670 */
[----:B------:R-:W-:Y:S05]  /*0970*/  @P0 BRA `(.L_x_13) ;  /* 0x0000000000a40947 */ /* 0x000fea0003800000 */
[----:B------:R-:W0:Y:S01]  /*0980*/  LDC.64 R24, c[0x0][0x388] ;  /* 0x0000e200ff187b82 */ /* 0x000e220000000a00 */
[----:B------:R-:W-:Y:S01]  /*0990*/  IADD3 R17, PT, PT, R10, R20, R13 ;  /* 0x000000140a117210 */ /* 0x000fe20007ffe00d */
        /* <DEDUP_REMOVED lines=12> */
[----:B0-----:R-:W-:-:S05]  /*0a60*/  IMAD R0, R0, UR6, R21 ;  /* 0x0000000600007c24 */ /* 0x001fca000f8e0215 */
[----:B------:R-:W-:-:S05]  /*0a70*/  IADD3 R21, PT, PT, R11, 0x2, -R0 ;  /* 0x000000020b157810 */ /* 0x000fca0007ffe800 */
[----:B------:R-:W-:Y:S02]  /*0a80*/  IMAD R16, R21, R21, R16 ;  /* 0x0000001515107224 */ /* 0x000fe400078e0210 */
[----:B-1----:R-:W-:-:S03]  /*0a90*/  FFMA R21, -R3, R2, 1 ;  /* 0x3f80000003157423 */ /* 0x002fc60000000102 */
[----:B------:R-:W-:Y:S01]  /*0aa0*/  I2FP.F32.U32 R16, R16 ;  /* 0x0000001000107245 */ /* 0x000fe20000201000 */
[----:B------:R-:W-:-:S03]  /*0ab0*/  FFMA R0, R2, R21, R2 ;  /* 0x0000001502007223 */ /* 0x000fc60000000002 */
        /* <DEDUP_REMOVED lines=8> */
.L_x_15:
[----:B------:R-:W-:Y:S05]  /*0b40*/  BSYNC.RECONVERGENT B5 ;  /* 0x0000000000057941 */ /* 0x000fea0003800200 */
.L_x_14:
[----:B------:R-:W-:Y:S02]  /*0b50*/  HFMA2 R25, -RZ, RZ, 3.7421875, 0 ;  /* 0x437c0000ff197431 */ /* 0x000fe400000001ff */
        /* <DEDUP_REMOVED lines=11> */
.L_x_13:
[----:B------:R-:W-:Y:S05]  /*0c10*/  BSYNC.RECONVERGENT B4 ;  /* 0x0000000000047941 */ /* 0x000fea0003800200 */
.L_x_8:
[----:B------:R-:W-:-:S13]  /*0c20*/  ISETP.GE.U32.AND P0, PT, R14, 0x3, PT ;  /* 0x000000030e00780c */ /* 0x000fda0003f06070 */
[----:B------:R-:W-:Y:S05]  /*0c30*/  @!P0 BRA `(.L_x_3) ;  /* 0x0000000c003c8947 */ /* 0x000fea0003800000 */
[----:B------:R-:W0:Y:S01]  /*0c40*/  S2R R25, SR_TID.Y ;  /* 0x0000000000197919 */ /* 0x000e220000002200 */
[----:B------:R-:W0:Y:S01]  /*0c50*/  S2UR UR6, SR_CTAID.Y ;  /* 0x00000000000679c3 */ /* 0x000e220000002600 */
[C---:B------:R-:W-:Y:S01]  /*0c60*/  IADD3 R17, PT, PT, R23.reuse, 0x3, RZ ;  /* 0x0000000317117810 */ /* 0x040fe20007ffe0ff */
[----:B------:R-:W-:-:S06]  /*0c70*/  VIADD R21, R23, 0x2 ;  /* 0x0000000217157836 */ /* 0x000fcc0000000000 */
[----:B------:R-:W0:Y:S08]  /*0c80*/  LDC R0, c[0x0][0x364] ;  /* 0x0000d900ff007b82 */ /* 0x000e300000000800 */
[----:B------:R-:W1:Y:S01]  /*0c90*/  LDC R20, c[0x0][0x398] ;  /* 0x0000e600ff147b82 */ /* 0x000e620000000800 */
[----:B0-----:R-:W-:Y:S02]  /*0ca0*/  IMAD R0, R0, UR6, R25 ;  /* 0x0000000600007c24 */ /* 0x001fe4000f8e0219 */
[----:B-1----:R-:W-:-:S02]  /*0cb0*/  IMAD R25, R23, R20, R20 ;  /* 0x0000001417197224 */ /* 0x002fc400078e0214 */
[-CC-:B------:R-:W-:Y:S02]  /*0cc0*/  IMAD R16, R17, R20.reuse, R10.reuse ;  /* 0x0000001411107224 */ /* 0x180fe400078e020a */
[-C--:B------:R-:W-:Y:S01]  /*0cd0*/  IMAD R17, R21, R20.reuse, R10 ;  /* 0x0000001415117224 */ /* 0x080fe200078e020a */
[C---:B------:R-:W-:Y:S01]  /*0ce0*/  IADD3 R21, PT, PT, R23.reuse, 0x1, -R0 ;  /* 0x0000000117157810 */ /* 0x040fe20007ffe800 */
[C---:B------:R-:W-:Y:S01]  /*0cf0*/  IMAD R20, R23.reuse, R20, R10 ;  /* 0x0000001417147224 */ /* 0x040fe200078e020a */
[----:B------:R-:W-:Y:S02]  /*0d00*/  IADD3 R23, PT, PT, R23, 0x1, RZ ;  /* 0x0000000117177810 */ /* 0x000fe40007ffe0ff */
[----:B------:R-:W-:-:S07]  /*0d10*/  IADD3 R22, PT, PT, R25, R10, RZ ;  /* 0x0000000a19167210 */ /* 0x000fce0007ffe0ff */
.L_x_32:
[----:B------:R-:W0:Y:S01]  /*0d20*/  LDCU.64 UR6, c[0x0][0x398] ;  /* 0x00007300ff0677ac */ /* 0x000e220008000a00 */
[----:B------:R-:W-:Y:S01]  /*0d30*/  IADD3 R25, PT, PT, R23, -0x1, RZ ;  /* 0xffffffff17197810 */ /* 0x000fe20007ffe0ff */
[----:B------:R-:W-:Y:S03]  /*0d40*/  BSSY.RECONVERGENT B4, `(.L_x_16) ;  /* 0x000002c000047945 */ /* 0x000fe60003800200 */
[----:B------:R-:W-:Y:S02]  /*0d50*/  LOP3.LUT R0, R25, R10, RZ, 0xfc, !PT ;  /* 0x0000000a19007212 */ /* 0x000fe400078efcff */
[----:B0-----:R-:W-:-:S04]  /*0d60*/  ISETP.GE.U32.AND P0, PT, R10, UR6, PT ;  /* 0x000000060a007c0c */ /* 0x001fc8000bf06070 */
[----:B------:R-:W-:-:S04]  /*0d70*/  ISETP.GE.U32.OR P1, PT, R25, UR7, P0 ;  /* 0x0000000719007c0c */ /* 0x000fc80008726470 */
[----:B------:R-:W-:-:S13]  /*0d80*/  ISETP.LT.OR P1, PT, R0, RZ, P1 ;  /* 0x000000ff0000720c */ /* 0x000fda0000f21670 */
[----:B------:R-:W-:Y:S05]  /*0d90*/  @P1 BRA `(.L_x_17) ;  /* 0x0000000000981947 */ /* 0x000fea0003800000 */
[----:B------:R-:W0:Y:S01]  /*0da0*/  LDC.64 R24, c[0x0][0x388] ;  /* 0x0000e200ff187b82 */ /* 0x000e220000000a00 */
[----:B------:R-:W1:Y:S01]  /*0db0*/  LDCU UR6, c[0x0][0x394] ;  /* 0x00007280ff0677ac */ /* 0x000e620008000800 */
[----:B0-----:R-:W-:-:S05]  /*0dc0*/  IMAD.WIDE.U32 R24, R20, 0x4, R24 ;  /* 0x0000000414187825 */ /* 0x001fca00078e0018 */
[----:B------:R-:W2:Y:S02]  /*0dd0*/  LDG.E R27, desc[UR4][R24.64] ;  /* 0x00000004181b7981 */ /* 0x000ea4000c1e1900 */
[----:B--2---:R-:W-:-:S05]  /*0de0*/  FADD R0, R4, -R27 ;  /* 0x8000001b04007221 */ /* 0x004fca0000000000 */
[----:B-1----:R-:W-:-:S04]  /*0df0*/  FSETP.GEU.AND P1, PT, |R0|, UR6, PT ;  /* 0x0000000600007c0b */ /* 0x002fc8000bf2e200 */
[----:B------:R-:W-:-:S13]  /*0e00*/  FSETP.EQ.OR P1, PT, R27, RZ, P1 ;  /* 0x000000ff1b00720b */ /* 0x000fda0000f22400 */
[----:B------:R-:W-:Y:S05]  /*0e10*/  @P1 BRA `(.L_x_17) ;  /* 0x0000000000781947 */ /* 0x000fea0003800000 */
[----:B------:R-:W-:Y:S01]  /*0e20*/  IMAD.IADD R2, R10, 0x1, -R5 ;  /* 0x000000010a027824 */ /* 0x000fe200078e0a05 */
[----:B------:R-:W0:Y:S01]  /*0e30*/  MUFU.RCP R26, R3 ;  /* 0x00000003001a7308 */ /* 0x000e220000001000 */
[----:B------:R-:W-:Y:S01]  /*0e40*/  IADD3 R0, PT, PT, R21, -0x1, RZ ;  /* 0xffffffff15007810 */ /* 0x000fe20007ffe0ff */
[----:B------:R-:W-:Y:S01]  /*0e50*/  BSSY.RECONVERGENT B5, `(.L_x_18) ;  /* 0x000000e000057945 */ /* 0x000fe20003800200 */
[----:B------:R-:W-:-:S04]  /*0e60*/  IMAD R25, R2, R2, RZ ;  /* 0x0000000202197224 */ /* 0x000fc800078e02ff */
[----:B------:R-:W-:-:S05]  /*0e70*/  IMAD R0, R0, R0, R25 ;  /* 0x0000000000007224 */ /* 0x000fca00078e0219 */
[----:B------:R-:W-:-:S04]  /*0e80*/  I2FP.F32.U32 R24, R0 ;  /* 0x0000000000187245 */ /* 0x000fc80000201000 */
[----:B------:R-:W1:Y:S01]  /*0e90*/  FCHK P1, -R24, R3 ;  /* 0x0000000318007302 */ /* 0x000e620000020100 */
[----:B0-----:R-:W-:-:S04]  /*0ea0*/  FFMA R25, -R3, R26, 1 ;  /* 0x3f80000003197423 */ /* 0x001fc8000000011a */
[----:B------:R-:W-:-:S04]  /*0eb0*/  FFMA R0, R26, R25, R26 ;  /* 0x000000191a007223 */ /* 0x000fc8000000001a */
[----:B------:R-:W-:-:S04]  /*0ec0*/  FFMA R2, R0, -R24, RZ ;  /* 0x8000001800027223 */ /* 0x000fc800000000ff */
[----:B------:R-:W-:-:S04]  /*0ed0*/  FFMA R25, -R3, R2, -R24 ;  /* 0x0000000203197223 */ /* 0x000fc80000000918 */
[----:B------:R-:W-:Y:S01]  /*0ee0*/  FFMA R0, R0, R25, R2 ;  /* 0x0000001900007223 */ /* 0x000fe20000000002 */
[----:B-1----:R-:W-:Y:S06]  /*0ef0*/  @!P1 BRA `(.L_x_19) ;  /* 0x00000000000c9947 */ /* 0x002fec0003800000 */
[----:B------:R-:W-:Y:S01]  /*0f00*/  FADD R0, -R24, -RZ ;  /* 0x800000ff18007221 */ /* 0x000fe20000000100 */
[----:B------:R-:W-:-:S07]  /*0f10*/  MOV R2, 0xf30 ;  /* 0x00000f3000027802 */ /* 0x000fce0000000f00 */
[----:B------:R-:W-:Y:S05]  /*0f20*/  CALL.REL.NOINC `($__internal_0_$__cuda_sm3x_div_rn_noftz_f32_slowpath) ;  /* 0x0000000800e07944 */ /* 0x000fea0003c00000 */
.L_x_19:
[----:B------:R-:W-:Y:S05]  /*0f30*/  BSYNC.RECONVERGENT B5 ;  /* 0x0000000000057941 */ /* 0x000fea0003800200 */
.L_x_18:
[----:B------:R-:W-:Y:S01]  /*0f40*/  HFMA2 R29, -RZ, RZ, 3.7421875, 0 ;  /* 0x437c0000ff1d7431 */ /* 0x000fe200000001ff */
[----:B------:R-:W-:-:S05]  /*0f50*/  MOV R25, 0x3bbb989d ;  /* 0x3bbb989d00197802 */ /* 0x000fca0000000f00 */
[----:B------:R-:W-:-:S04]  /*0f60*/  FFMA.SAT R2, R0, R25, 0.5 ;  /* 0x3f00000000027423 */ /* 0x000fc80000002019 */
[----:B------:R-:W-:-:S04]  /*0f70*/  FFMA.RM R2, R2, R29, 12582913 ;  /* 0x4b40000102027423 */ /* 0x000fc8000000401d */
[C---:B------:R-:W-:Y:S01]  /*0f80*/  FADD R25, R2.reuse, -12583039 ;  /* 0xcb40007f02197421 */ /* 0x040fe20000000000 */
[----:B------:R-:W-:-:S03]  /*0f90*/  IMAD.SHL.U32 R2, R2, 0x800000, RZ ;  /* 0x0080000002027824 */ /* 0x000fc600078e00ff */
[----:B------:R-:W-:-:S04]  /*0fa0*/  FFMA R25, R0, 1.4426950216293334961, -R25 ;  /* 0x3fb8aa3b00197823 */ /* 0x000fc80000000819 */
[----:B------:R-:W-:-:S06]  /*0fb0*/  FFMA R25, R0, 1.925963033500011079e-08, R25 ;  /* 0x32a5706000197823 */ /* 0x000fcc0000000019 */
[----:B------:R-:W0:Y:S02]  /*0fc0*/  MUFU.EX2 R25, R25 ;  /* 0x0000001900197308 */ /* 0x000e240000000800 */
[----:B0-----:R-:W-:-:S04]  /*0fd0*/  FMUL R2, R2, R25 ;  /* 0x0000001902027220 */ /* 0x001fc80000400000 */
[----:B------:R-:W-:Y:S01]  /*0fe0*/  FFMA R8, R27, R2, R8 ;  /* 0x000000021b087223 */ /* 0x000fe20000000008 */
[----:B------:R-:W-:-:S07]  /*0ff0*/  FADD R9, R9, R2 ;  /* 0x0000000209097221 */ /* 0x000fce0000000000 */
.L_x_17:
[----:B------:R-:W-:Y:S05]  /*1000*/  BSYNC.RECONVERGENT B4 ;  /* 0x0000000000047941 */ /* 0x000fea0003800200 */
.L_x_16:
[----:B------:R-:W0:Y:S01]  /*1010*/  LDCU UR6, c[0x0][0x39c] ;  /* 0x00007380ff0677ac */ /* 0x000e220008000800 */
[C---:B------:R-:W-:Y:S01]  /*1020*/  LOP3.LUT R0, R23.reuse, R10, RZ, 0xfc, !PT ;  /* 0x0000000a17007212 */ /* 0x040fe200078efcff */
[----:B------:R-:W-:Y:S01]  /*1030*/  BSSY.RECONVERGENT B4, `(.L_x_20) ;  /* 0x0000029000047945 */ /* 0x000fe20003800200 */
[----:B0-----:R-:W-:-:S04]  /*1040*/  ISETP.GE.U32.OR P1, PT, R23, UR6, P0 ;  /* 0x0000000617007c0c */ /* 0x001fc80008726470 */
        /* <DEDUP_REMOVED lines=10> */
[----:B------:R-:W-:Y:S01]  /*10f0*/  IADD3 R0, PT, PT, -R5, R10, RZ ;  /* 0x0000000a05007210 */ /* 0x000fe20007ffe1ff */
[----:B------:R-:W0:Y:S01]  /*1100*/  MUFU.RCP R2, R3 ;  /* 0x0000000300027308 */ /* 0x000e220000001000 */
[----:B------:R-:W-:Y:S03]  /*1110*/  BSSY.RECONVERGENT B5, `(.L_x_22) ;  /* 0x000000e000057945 */ /* 0x000fe60003800200 */
        /* <DEDUP_REMOVED lines=13> */
.L_x_23:
[----:B------:R-:W-:Y:S05]  /*11f0*/  BSYNC.RECONVERGENT B5 ;  /* 0x0000000000057941 */ /* 0x000fea0003800200 */
.L_x_22:
        /* <DEDUP_REMOVED lines=12> */
.L_x_21:
[----:B------:R-:W-:Y:S05]  /*12c0*/  BSYNC.RECONVERGENT B4 ;  /* 0x0000000000047941 */ /* 0x000fea0003800200 */
.L_x_20:
[----:B------:R-:W0:Y:S01]  /*12d0*/  LDCU UR6, c[0x0][0x39c] ;  /* 0x00007380ff0677ac */ /* 0x000e220008000800 */
[----:B------:R-:W-:Y:S01]  /*12e0*/  IADD3 R25, PT, PT, R23, 0x1, RZ ;  /* 0x0000000117197810 */ /* 0x000fe20007ffe0ff */
[----:B------:R-:W-:Y:S03]  /*12f0*/  BSSY.RECONVERGENT B4, `(.L_x_24) ;  /* 0x000002c000047945 */ /* 0x000fe60003800200 */
[C---:B0-----:R-:W-:Y:S02]  /*1300*/  ISETP.GE.U32.OR P1, PT, R25.reuse, UR6, P0 ;  /* 0x0000000619007c0c */ /* 0x041fe40008726470 */
[----:B------:R-:W-:-:S04]  /*1310*/  LOP3.LUT R25, R25, R10, RZ, 0xfc, !PT ;  /* 0x0000000a19197212 */ /* 0x000fc800078efcff */
        /* <DEDUP_REMOVED lines=10> */
[-C--:B------:R-:W-:Y:S01]  /*13c0*/  IMAD R0, R21, R21.reuse, R21 ;  /* 0x0000001515007224 */ /* 0x080fe200078e0215 */
[----:B------:R-:W-:Y:S01]  /*13d0*/  IADD3 R25, PT, PT, -R5, R10, RZ ;  /* 0x0000000a05197210 */ /* 0x000fe20007ffe1ff */
[----:B------:R-:W0:Y:S01]  /*13e0*/  MUFU.RCP R2, R3 ;  /* 0x0000000300027308 */ /* 0x000e220000001000 */
[----:B------:R-:W-:Y:S02]  /*13f0*/  BSSY.RECONVERGENT B5, `(.L_x_26) ;  /* 0x000000f000057945 */ /* 0x000fe40003800200 */
[----:B------:R-:W-:-:S05]  /*1400*/  IADD3 R0, PT, PT, R0, R21, RZ ;  /* 0x0000001500007210 */ /* 0x000fca0007ffe0ff */
[----:B------:R-:W-:-:S04]  /*1410*/  IMAD R0, R25, R25, R0 ;  /* 0x0000001919007224 */ /* 0x000fc800078e0200 */
[----:B------:R-:W-:-:S05]  /*1420*/  VIADD R0, R0, 0x1 ;  /* 0x0000000100007836 */ /* 0x000fca0000000000 */
[----:B------:R-:W-:Y:S01]  /*1430*/  I2FP.F32.U32 R24, R0 ;  /* 0x0000000000187245 */ /* 0x000fe20000201000 */
[----:B0-----:R-:W-:-:S03]  /*1440*/  FFMA R25, -R3, R2, 1 ;  /* 0x3f80000003197423 */ /* 0x001fc60000000102 */
[----:B------:R-:W0:Y:S01]  /*1450*/  FCHK P1, -R24, R3 ;  /* 0x0000000318007302 */ /* 0x000e220000020100 */
[----:B------:R-:W-:-:S04]  /*1460*/  FFMA R0, R2, R25, R2 ;  /* 0x0000001902007223 */ /* 0x000fc80000000002 */
[----:B------:R-:W-:-:S04]  /*1470*/  FFMA R2, R0, -R24, RZ ;  /* 0x8000001800027223 */ /* 0x000fc800000000ff */
[----:B------:R-:W-:-:S04]  /*1480*/  FFMA R25, -R3, R2, -R24 ;  /* 0x0000000203197223 */ /* 0x000fc80000000918 */
[----:B------:R-:W-:Y:S01]  /*1490*/  FFMA R0, R0, R25, R2 ;  /* 0x0000001900007223 */ /* 0x000fe20000000002 */
[----:B0-----:R-:W-:Y:S06]  /*14a0*/  @!P1 BRA `(.L_x_27) ;  /* 0x00000000000c9947 */ /* 0x001fec0003800000 */
[----:B------:R-:W-:Y:S01]  /*14b0*/  FADD R0, -R24, -RZ ;  /* 0x800000ff18007221 */ /* 0x000fe20000000100 */
[----:B------:R-:W-:-:S07]  /*14c0*/  MOV R2, 0x14e0 ;  /* 0x000014e000027802 */ /* 0x000fce0000000f00 */
[----:B------:R-:W-:Y:S05]  /*14d0*/  CALL.REL.NOINC `($__internal_0_$__cuda_sm3x_div_rn_noftz_f32_slowpath) ;  /* 0x0000000400747944 */ /* 0x000fea0003c00000 */
.L_x_27:
[----:B------:R-:W-:Y:S05]  /*14e0*/  BSYNC.RECONVERGENT B5 ;  /* 0x0000000000057941 */ /* 0x000fea0003800200 */
.L_x_26:
        /* <DEDUP_REMOVED lines=12> */
.L_x_25:
[----:B------:R-:W-:Y:S05]  /*15b0*/  BSYNC.RECONVERGENT B4 ;  /* 0x0000000000047941 */ /* 0x000fea0003800200 */
.L_x_24:
[----:B------:R-:W0:Y:S01]  /*15c0*/  LDCU UR6, c[0x0][0x39c] ;  /* 0x00007380ff0677ac */ /* 0x000e220008000800 */
[----:B------:R-:W-:Y:S01]  /*15d0*/  VIADD R27, R23, 0x2 ;  /* 0x00000002171b7836 */ /* 0x000fe20000000000 */
[----:B------:R-:W-:Y:S04]  /*15e0*/  BSSY.RECONVERGENT B4, `(.L_x_28) ;  /* 0x000002b000047945 */ /* 0x000fe80003800200 */
[C---:B------:R-:W-:Y:S02]  /*15f0*/  LOP3.LUT R0, R27.reuse, R10, RZ, 0xfc, !PT ;  /* 0x0000000a1b007212 */ /* 0x040fe400078efcff */
        /* <DEDUP_REMOVED lines=13> */
[----:B------:R-:W-:Y:S01]  /*16d0*/  IADD3 R0, PT, PT, R21, 0x2, RZ ;  /* 0x0000000215007810 */ /* 0x000fe20007ffe0ff */
[----:B------:R-:W-:Y:S02]  /*16e0*/  BSSY.RECONVERGENT B5, `(.L_x_30) ;  /* 0x000000e000057945 */ /* 0x000fe40003800200 */
        /* <DEDUP_REMOVED lines=13> */
.L_x_31:
[----:B------:R-:W-:Y:S05]  /*17c0*/  BSYNC.RECONVERGENT B5 ;  /* 0x0000000000057941 */ /* 0x000fea0003800200 */
.L_x_30:
        /* <DEDUP_REMOVED lines=12> */
.L_x_29:
[----:B------:R-:W-:Y:S05]  /*1890*/  BSYNC.RECONVERGENT B4 ;  /* 0x0000000000047941 */ /* 0x000fea0003800200 */
.L_x_28:
[----:B------:R-:W0:Y:S01]  /*18a0*/  LDC R25, c[0x0][0x398] ;  /* 0x0000e600ff197b82 */ /* 0x000e220000000800 */
[----:B------:R-:W-:Y:S02]  /*18b0*/  ISETP.NE.AND P0, PT, R27, R12, PT ;  /* 0x0000000c1b00720c */ /* 0x000fe40003f05270 */
[----:B------:R-:W-:Y:S02]  /*18c0*/  IADD3 R21, PT, PT, R21, 0x4, RZ ;  /* 0x0000000415157810 */ /* 0x000fe40007ffe0ff */
[----:B------:R-:W-:Y:S02]  /*18d0*/  IADD3 R23, PT, PT, R23, 0x4, RZ ;  /* 0x0000000417177810 */ /* 0x000fe40007ffe0ff */
[C---:B0-----:R-:W-:Y:S01]  /*18e0*/  LEA R16, R25.reuse, R16, 0x2 ;  /* 0x0000001019107211 */ /* 0x041fe200078e10ff */
[C---:B------:R-:W-:Y:S01]  /*18f0*/  IMAD R20, R25.reuse, 0x4, R20 ;  /* 0x0000000419147824 */ /* 0x040fe200078e0214 */
[C---:B------:R-:W-:Y:S02]  /*1900*/  LEA R17, R25.reuse, R17, 0x2 ;  /* 0x0000001119117211 */ /* 0x040fe400078e10ff */
[----:B------:R-:W-:-:S03]  /*1910*/  LEA R22, R25, R22, 0x2 ;  /* 0x0000001619167211 */ /* 0x000fc600078e10ff */
[----:B------:R-:W-:Y:S05]  /*1920*/  @P0 BRA `(.L_x_32) ;  /* 0xfffffff000fc0947 */ /* 0x000fea000383ffff */
.L_x_3:
[----:B------:R-:W-:Y:S05]  /*1930*/  BSYNC.RECONVERGENT B0 ;  /* 0x0000000000007941 */ /* 0x000fea0003800200 */
.L_x_2:
[C---:B------:R-:W-:Y:S02]  /*1940*/  ISETP.NE.AND P0, PT, R10.reuse, R7, PT ;  /* 0x000000070a00720c */ /* 0x040fe40003f05270 */
[----:B------:R-:W-:-:S11]  /*1950*/  IADD3 R10, PT, PT, R10, 0x1, RZ ;  /* 0x000000010a0a7810 */ /* 0x000fd60007ffe0ff */
[----:B------:R-:W-:Y:S05]  /*1960*/  @P0 BRA `(.L_x_33) ;  /* 0xffffffe800480947 */ /* 0x000fea000383ffff */
.L_x_1:
[----:B------:R-:W-:Y:S05]  /*1970*/  BSYNC.RECONVERGENT B1 ;  /* 0x0000000000017941 */ /* 0x000fea0003800200 */
.L_x_0:
[----:B------:R-:W-:-:S13]  /*1980*/  FSETP.GT.AND P0, PT, R9, RZ, PT ;  /* 0x000000ff0900720b */ /* 0x000fda0003f04000 */
[----:B------:R-:W-:Y:S05]  /*1990*/  @!P0 EXIT ;  /* 0x000000000000894d */ /* 0x000fea0003800000 */
[----:B------:R-:W0:Y:S01]  /*19a0*/  MUFU.RCP R0, R9 ;  /* 0x0000000900007308 */ /* 0x000e220000001000 */
[----:B------:R-:W-:Y:S07]  /*19b0*/  BSSY.RECONVERGENT B0, `(.L_x_34) ;  /* 0x000000d000007945 */ /* 0x000fee0003800200 */
[----:B------:R-:W1:Y:S01]  /*19c0*/  FCHK P0, R8, R9 ;  /* 0x0000000908007302 */ /* 0x000e620000000000 */
[----:B0-----:R-:W-:-:S04]  /*19d0*/  FFMA R3, R0, -R9, 1 ;  /* 0x3f80000000037423 */ /* 0x001fc80000000809 */
[----:B------:R-:W-:-:S04]  /*19e0*/  FFMA R3, R0, R3, R0 ;  /* 0x0000000300037223 */ /* 0x000fc80000000000 */
[----:B------:R-:W-:-:S04]  /*19f0*/  FFMA R5, R3, R8, RZ ;  /* 0x0000000803057223 */ /* 0x000fc800000000ff */
[----:B------:R-:W-:-:S04]  /*1a00*/  FFMA R0, R5, -R9, R8 ;  /* 0x8000000905007223 */ /* 0x000fc80000000008 */
[----:B------:R-:W-:Y:S01]  /*1a10*/  FFMA R3, R3, R0, R5 ;  /* 0x0000000003037223 */ /* 0x000fe20000000005 */
[----:B-1----:R-:W-:Y:S06]  /*1a20*/  @!P0 BRA `(.L_x_35) ;  /* 0x0000000000148947 */ /* 0x002fec0003800000 */
[----:B------:R-:W-:Y:S01]  /*1a30*/  MOV R0, R8 ;  /* 0x0000000800007202 */ /* 0x000fe20000000f00 */
[----:B------:R-:W-:Y:S01]  /*1a40*/  IMAD.MOV.U32 R3, RZ, RZ, R9 ;  /* 0x000000ffff037224 */ /* 0x000fe200078e0009 */
[----:B------:R-:W-:-:S07]  /*1a50*/  MOV R2, 0x1a70 ;  /* 0x00001a7000027802 */ /* 0x000fce0000000f00 */
[----:B------:R-:W-:Y:S05]  /*1a60*/  CALL.REL.NOINC `($__internal_0_$__cuda_sm3x_div_rn_noftz_f32_slowpath) ;  /* 0x0000000000107944 */ /* 0x000fea0003c00000 */
[----:B------:R-:W-:-:S07]  /*1a70*/  MOV R3, R0 ;  /* 0x0000000000037202 */ /* 0x000fce0000000f00 */
.L_x_35:
[----:B------:R-:W-:Y:S05]  /*1a80*/  BSYNC.RECONVERGENT B0 ;  /* 0x0000000000007941 */ /* 0x000fea0003800200 */
.L_x_34:
[----:B------:R-:W-:Y:S01]  /*1a90*/  STG.E desc[UR4][R18.64], R3 ;  /* 0x0000000312007986 */ /* 0x000fe2000c101904 */
[----:B------:R-:W-:Y:S05]  /*1aa0*/  EXIT ;  /* 0x000000000000794d */ /* 0x000fea0003800000 */
        .weak           $__internal_0_$__cuda_sm3x_div_rn_noftz_f32_slowpath
        .type           $__internal_0_$__cuda_sm3x_div_rn_noftz_f32_slowpath,@function
        .size           $__internal_0_$__cuda_sm3x_div_rn_noftz_f32_slowpath,(.L_x_70 - $__internal_0_$__cuda_sm3x_div_rn_noftz_f32_slowpath)
$__internal_0_$__cuda_sm3x_div_rn_noftz_f32_slowpath:
[----:B------:R-:W-:Y:S01]  /*1ab0*/  SHF.R.U32.HI R24, RZ, 0x17, R3 ;  /* 0x00000017ff187819 */ /* 0x000fe20000011603 */
[----:B------:R-:W-:Y:S01]  /*1ac0*/  BSSY.RECONVERGENT B2, `(.L_x_36) ;  /* 0x0000063000027945 */ /* 0x000fe20003800200 */
[----:B------:R-:W-:Y:S02]  /*1ad0*/  SHF.R.U32.HI R26, RZ, 0x17, R0 ;  /* 0x00000017ff1a7819 */ /* 0x000fe40000011600 */
[----:B------:R-:W-:Y:S02]  /*1ae0*/  LOP3.LUT R24, R24, 0xff, RZ, 0xc0, !PT ;  /* 0x000000ff18187812 */ /* 0x000fe400078ec0ff */
[----:B------:R-:W-:Y:S02]  /*1af0*/  LOP3.LUT R26, R26, 0xff, RZ, 0xc0, !PT ;  /* 0x000000ff1a1a7812 */ /* 0x000fe400078ec0ff */
[----:B------:R-:W-:Y:S02]  /*1b00*/  IADD3 R28, PT, PT, R24, -0x1, RZ ;  /* 0xffffffff181c7810 */ /* 0x000fe40007ffe0ff */
[----:B------:R-:W-:-:S02]  /*1b10*/  IADD3 R30, PT, PT, R26, -0x1, RZ ;  /* 0xffffffff1a1e7810 */ /* 0x000fc40007ffe0ff */
[----:B------:R-:W-:Y:S02]  /*1b20*/  ISETP.GT.U32.AND P1, PT, R28, 0xfd, PT ;  /* 0x000000fd1c00780c */ /* 0x000fe40003f24070 */
[----:B------:R-:W-:Y:S02]  /*1b30*/  MOV R31, R3 ;  /* 0x00000003001f7202 */ /* 0x000fe40000000f00 */
[----:B------:R-:W-:-:S13]  /*1b40*/  ISETP.GT.U32.OR P1, PT, R30, 0xfd, P1 ;  /* 0x000000fd1e00780c */ /* 0x000fda0000f24470 */
[----:B------:R-:W-:Y:S01]  /*1b50*/  @!P1 IMAD.MOV.U32 R25, RZ, RZ, RZ ;  /* 0x000000ffff199224 */ /* 0x000fe200078e00ff */
[----:B------:R-:W-:Y:S06]  /*1b60*/  @!P1 BRA `(.L_x_37) ;  /* 0x00000000005c9947 */ /* 0x000fec0003800000 */
[----:B------:R-:W-:Y:S02]  /*1b70*/  FSETP.GTU.FTZ.AND P1, PT, |R0|, +INF , PT ;  /* 0x7f8000000000780b */ /* 0x000fe40003f3c200 */
[----:B------:R-:W-:-:S04]  /*1b80*/  FSETP.GTU.FTZ.AND P2, PT, |R3|, +INF , PT ;  /* 0x7f8000000300780b */ /* 0x000fc80003f5c200 */
[----:B------:R-:W-:-:S13]  /*1b90*/  PLOP3.LUT P1, PT, P1, P2, PT, 0xf8, 0x8f ;  /* 0x00000000008f781c */ /* 0x000fda0000f25f70 */
[----:B------:R-:W-:Y:S05]  /*1ba0*/  @P1 BRA `(.L_x_38) ;  /* 0x00000004004c1947 */ /* 0x000fea0003800000 */
[----:B------:R-:W-:-:S13]  /*1bb0*/  LOP3.LUT P1, RZ, R31, 0x7fffffff, R0, 0xc8, !PT ;  /* 0x7fffffff1fff7812 */ /* 0x000fda000782c800 */
[----:B------:R-:W-:Y:S05]  /*1bc0*/  @!P1 BRA `(.L_x_39) ;  /* 0x00000004003c9947 */ /* 0x000fea0003800000 */
[C---:B------:R-:W-:Y:S02]  /*1bd0*/  FSETP.NEU.FTZ.AND P3, PT, |R0|.reuse, +INF , PT ;  /* 0x7f8000000000780b */ /* 0x040fe40003f7d200 */
[----:B------:R-:W-:Y:S02]  /*1be0*/  FSETP.NEU.FTZ.AND P2, PT, |R3|, +INF , PT ;  /* 0x7f8000000300780b */ /* 0x000fe40003f5d200 */
[----:B------:R-:W-:-:S11]  /*1bf0*/  FSETP.NEU.FTZ.AND P1, PT, |R0|, +INF , PT ;  /* 0x7f8000000000780b */ /* 0x000fd60003f3d200 */
[----:B------:R-:W-:Y:S05]  /*1c00*/  @!P2 BRA !P3, `(.L_x_39) ;  /* 0x00000004002ca947 */ /* 0x000fea0005800000 */
[----:B------:R-:W-:-:S04]  /*1c10*/  LOP3.LUT P3, RZ, R0, 0x7fffffff, RZ, 0xc0, !PT ;  /* 0x7fffffff00ff7812 */ /* 0x000fc8000786c0ff */
[----:B------:R-:W-:-:S13]  /*1c20*/  PLOP3.LUT P2, PT, P2, P3, PT, 0x2f, 0xf2 ;  /* 0x0000000000f2781c */ /* 0x000fda0001746577 */
[----:B------:R-:W-:Y:S05]  /*1c30*/  @P2 BRA `(.L_x_40) ;  /* 0x0000000400182947 */ /* 0x000fea0003800000 */
[----:B------:R-:W-:-:S04]  /*1c40*/  LOP3.LUT P2, RZ, R31, 0x7fffffff, RZ, 0xc0, !PT ;  /* 0x7fffffff1fff7812 */ /* 0x000fc8000784c0ff */
[----:B------:R-:W-:-:S13]  /*1c50*/  PLOP3.LUT P1, PT, P1, P2, PT, 0x2f, 0xf2 ;  /* 0x0000000000f2781c */ /* 0x000fda0000f24577 */
[----:B------:R-:W-:Y:S05]  /*1c60*/  @P1 BRA `(.L_x_41) ;  /* 0x0000000400001947 */ /* 0x000fea0003800000 */
[----:B------:R-:W-:Y:S02]  /*1c70*/  ISETP.GE.AND P1, PT, R30, RZ, PT ;  /* 0x000000ff1e00720c */ /* 0x000fe40003f26270 */
[----:B------:R-:W-:-:S11]  /*1c80*/  ISETP.GE.AND P2, PT, R28, RZ, PT ;  /* 0x000000ff1c00720c */ /* 0x000fd60003f46270 */
[----:B------:R-:W-:Y:S01]  /*1c90*/  @P1 MOV R25, RZ ;  /* 0x000000ff00191202 */ /* 0x000fe20000000f00 */
[----:B------:R-:W-:Y:S01]  /*1ca0*/  @!P1 FFMA R0, R0, 1.84467440737095516160e+19, RZ ;  /* 0x5f80000000009823 */ /* 0x000fe200000000ff */
[----:B------:R-:W-:Y:S01]  /*1cb0*/  @!P1 MOV R25, 0xffffffc0 ;  /* 0xffffffc000199802 */ /* 0x000fe20000000f00 */
[----:B------:R-:W-:-:S03]  /*1cc0*/  @!P2 FFMA R31, R3, 1.84467440737095516160e+19, RZ ;  /* 0x5f800000031fa823 */ /* 0x000fc600000000ff */
[----:B------:R-:W-:-:S07]  /*1cd0*/  @!P2 IADD3 R25, PT, PT, R25, 0x40, RZ ;  /* 0x000000401919a810 */ /* 0x000fce0007ffe0ff */
.L_x_37:
[----:B------:R-:W-:Y:S01]  /*1ce0*/  LEA R30, R24, 0xc0800000, 0x17 ;  /* 0xc0800000181e7811 */ /* 0x000fe200078eb8ff */
[----:B------:R-:W-:Y:S01]  /*1cf0*/  VIADD R33, R26, 0xffffff81 ;  /* 0xffffff811a217836 */ /* 0x000fe20000000000 */
[----:B------:R-:W-:Y:S02]  /*1d00*/  BSSY.RECONVERGENT B3, `(.L_x_42) ;  /* 0x0000035000037945 */ /* 0x000fe40003800200 */
[----:B------:R-:W-:Y:S01]  /*1d10*/  IADD3 R30, PT, PT, -R30, R31, RZ ;  /* 0x0000001f1e1e7210 */ /* 0x000fe20007ffe1ff */
[----:B------:R-:W-:-:S03]  /*1d20*/  IMAD R0, R33, -0x800000, R0 ;  /* 0xff80000021007824 */ /* 0x000fc600078e0200 */
[----:B------:R-:W0:Y:S01]  /*1d30*/  MUFU.RCP R28, R30 ;  /* 0x0000001e001c7308 */ /* 0x000e220000001000 */
[----:B------:R-:W-:-:S04]  /*1d40*/  FADD.FTZ R31, -R30, -RZ ;  /* 0x800000ff1e1f7221 */ /* 0x000fc80000010100 */
[----:B0-----:R-:W-:-:S04]  /*1d50*/  FFMA R35, R28, R31, 1 ;  /* 0x3f8000001c237423 */ /* 0x001fc8000000001f */
[----:B------:R-:W-:-:S04]  /*1d60*/  FFMA R35, R28, R35, R28 ;  /* 0x000000231c237223 */ /* 0x000fc8000000001c */
[----:B------:R-:W-:-:S04]  /*1d70*/  FFMA R26, R0, R35, RZ ;  /* 0x00000023001a7223 */ /* 0x000fc800000000ff */
[----:B------:R-:W-:-:S04]  /*1d80*/  FFMA R28, R31, R26, R0 ;  /* 0x0000001a1f1c7223 */ /* 0x000fc80000000000 */
[----:B------:R-:W-:Y:S01]  /*1d90*/  FFMA R28, R35, R28, R26 ;  /* 0x0000001c231c7223 */ /* 0x000fe2000000001a */
[----:B------:R-:W-:-:S03]  /*1da0*/  IADD3 R26, PT, PT, R33, 0x7f, -R24 ;  /* 0x0000007f211a7810 */ /* 0x000fc60007ffe818 */
[----:B------:R-:W-:Y:S01]  /*1db0*/  FFMA R31, R31, R28, R0 ;  /* 0x0000001c1f1f7223 */ /* 0x000fe20000000000 */
[----:B------:R-:W-:-:S03]  /*1dc0*/  IADD3 R25, PT, PT, R26, R25, RZ ;  /* 0x000000191a197210 */ /* 0x000fc60007ffe0ff */
[----:B------:R-:W-:-:S05]  /*1dd0*/  FFMA R0, R35, R31, R28 ;  /* 0x0000001f23007223 */ /* 0x000fca000000001c */
[----:B------:R-:W-:-:S04]  /*1de0*/  SHF.R.U32.HI R24, RZ, 0x17, R0 ;  /* 0x00000017ff187819 */ /* 0x000fc80000011600 */
[----:B------:R-:W-:-:S04]  /*1df0*/  LOP3.LUT R24, R24, 0xff, RZ, 0xc0, !PT ;  /* 0x000000ff18187812 */ /* 0x000fc800078ec0ff */
[----:B------:R-:W-:-:S04]  /*1e00*/  IADD3 R24, PT, PT, R24, R25, RZ ;  /* 0x0000001918187210 */ /* 0x000fc80007ffe0ff */
[----:B------:R-:W-:-:S04]  /*1e10*/  IADD3 R26, PT, PT, R24, -0x1, RZ ;  /* 0xffffffff181a7810 */ /* 0x000fc80007ffe0ff */
[----:B------:R-:W-:-:S13]  /*1e20*/  ISETP.GE.U32.AND P1, PT, R26, 0xfe, PT ;  /* 0x000000fe1a00780c */ /* 0x000fda0003f26070 */
[----:B------:R-:W-:Y:S05]  /*1e30*/  @!P1 BRA `(.L_x_43) ;  /* 0x0000000000809947 */ /* 0x000fea0003800000 */
[----:B------:R-:W-:-:S13]  /*1e40*/  ISETP.GT.AND P1, PT, R24, 0xfe, PT ;  /* 0x000000fe1800780c */ /* 0x000fda0003f24270 */
[----:B------:R-:W-:Y:S05]  /*1e50*/  @P1 BRA `(.L_x_44) ;  /* 0x00000000006c1947 */ /* 0x000fea0003800000 */
[----:B------:R-:W-:-:S13]  /*1e60*/  ISETP.GE.AND P1, PT, R24, 0x1, PT ;  /* 0x000000011800780c */ /* 0x000fda0003f26270 */
[----:B------:R-:W-:Y:S05]  /*1e70*/  @P1 BRA `(.L_x_45) ;  /* 0x0000000000741947 */ /* 0x000fea0003800000 */
[----:B------:R-:W-:Y:S02]  /*1e80*/  ISETP.GE.AND P1, PT, R24, -0x18, PT ;  /* 0xffffffe81800780c */ /* 0x000fe40003f26270 */
[----:B------:R-:W-:-:S11]  /*1e90*/  LOP3.LUT R0, R0, 0x80000000, RZ, 0xc0, !PT ;  /* 0x8000000000007812 */ /* 0x000fd600078ec0ff */
[----:B------:R-:W-:Y:S05]  /*1ea0*/  @!P1 BRA `(.L_x_45) ;  /* 0x0000000000689947 */ /* 0x000fea0003800000 */
[CCC-:B------:R-:W-:Y:S01]  /*1eb0*/  FFMA.RZ R25, R35.reuse, R31.reuse, R28.reuse ;  /* 0x0000001f23197223 */ /* 0x1c0fe2000000c01c */
[CCC-:B------:R-:W-:Y:S01]  /*1ec0*/  FFMA.RP R26, R35.reuse, R31.reuse, R28.reuse ;  /* 0x0000001f231a7223 */ /* 0x1c0fe2000000801c */
[----:B------:R-:W-:Y:S01]  /*1ed0*/  FFMA.RM R31, R35, R31, R28 ;  /* 0x0000001f231f7223 */ /* 0x000fe2000000401c */
[C---:B------:R-:W-:Y:S02]  /*1ee0*/  IADD3 R28, PT, PT, R24.reuse, 0x20, RZ ;  /* 0x00000020181c7810 */ /* 0x040fe40007ffe0ff */
[----:B------:R-:W-:Y:S02]  /*1ef0*/  LOP3.LUT R25, R25, 0x7fffff, RZ, 0xc0, !PT ;  /* 0x007fffff19197812 */ /* 0x000fe400078ec0ff */
[C---:B------:R-:W-:Y:S02]  /*1f00*/  ISETP.NE.AND P3, PT, R24.reuse, RZ, PT ;  /* 0x000000ff1800720c */ /* 0x040fe40003f65270 */
[----:B------:R-:W-:Y:S02]  /*1f10*/  LOP3.LUT R25, R25, 0x800000, RZ, 0xfc, !PT ;  /* 0x0080000019197812 */ /* 0x000fe400078efcff */
[----:B------:R-:W-:Y:S01]  /*1f20*/  ISETP.NE.AND P2, PT, R24, RZ, PT ;  /* 0x000000ff1800720c */ /* 0x000fe20003f45270 */
[----:B------:R-:W-:Y:S01]  /*1f30*/  IMAD.MOV R24, RZ, RZ, -R24 ;  /* 0x000000ffff187224 */ /* 0x000fe200078e0a18 */
[----:B------:R-:W-:-:S02]  /*1f40*/  SHF.L.U32 R28, R25, R28, RZ ;  /* 0x0000001c191c7219 */ /* 0x000fc400000006ff */
[----:B------:R-:W-:Y:S02]  /*1f50*/  FSETP.NEU.FTZ.AND P1, PT, R26, R31, PT ;  /* 0x0000001f1a00720b */ /* 0x000fe40003f3d000 */
[----:B------:R-:W-:Y:S02]  /*1f60*/  SEL R24, R24, RZ, P3 ;  /* 0x000000ff18187207 */ /* 0x000fe40001800000 */
[----:B------:R-:W-:Y:S02]  /*1f70*/  ISETP.NE.AND P2, PT, R28, RZ, P2 ;  /* 0x000000ff1c00720c */ /* 0x000fe40001745270 */
[----:B------:R-:W-:Y:S02]  /*1f80*/  SHF.R.U32.HI R25, RZ, R24, R25 ;  /* 0x00000018ff197219 */ /* 0x000fe40000011619 */
[----:B------:R-:W-:Y:S02]  /*1f90*/  PLOP3.LUT P1, PT, P1, P2, PT, 0xf8, 0x8f ;  /* 0x00000000008f781c */ /* 0x000fe40000f25f70 */
[----:B------:R-:W-:-:S02]  /*1fa0*/  SHF.R.U32.HI R24, RZ, 0x1, R25 ;  /* 0x00000001ff187819 */ /* 0x000fc40000011619 */
[----:B------:R-:W-:-:S04]  /*1fb0*/  SEL R31, RZ, 0x1, !P1 ;  /* 0x00000001ff1f7807 */ /* 0x000fc80004800000 */
[----:B------:R-:W-:-:S04]  /*1fc0*/  LOP3.LUT R26, R31, 0x1, R24, 0xf8, !PT ;  /* 0x000000011f1a7812 */ /* 0x000fc800078ef818 */
[----:B------:R-:W-:-:S04]  /*1fd0*/  LOP3.LUT R25, R26, R25, RZ, 0xc0, !PT ;  /* 0x000000191a197212 */ /* 0x000fc800078ec0ff */
[----:B------:R-:W-:-:S04]  /*1fe0*/  IADD3 R25, PT, PT, R24, R25, RZ ;  /* 0x0000001918197210 */ /* 0x000fc80007ffe0ff */
[----:B------:R-:W-:Y:S01]  /*1ff0*/  LOP3.LUT R0, R25, R0, RZ, 0xfc, !PT ;  /* 0x0000000019007212 */ /* 0x000fe200078efcff */
[----:B------:R-:W-:Y:S06]  /*2000*/  BRA `(.L_x_45) ;  /* 0x0000000000107947 */ /* 0x000fec0003800000 */
.L_x_44:
[----:B------:R-:W-:-:S04]  /*2010*/  LOP3.LUT R0, R0, 0x80000000, RZ, 0xc0, !PT ;  /* 0x8000000000007812 */ /* 0x000fc800078ec0ff */
[----:B------:R-:W-:Y:S01]  /*2020*/  LOP3.LUT R0, R0, 0x7f800000, RZ, 0xfc, !PT ;  /* 0x7f80000000007812 */ /* 0x000fe200078efcff */
[----:B------:R-:W-:Y:S06]  /*2030*/  BRA `(.L_x_45) ;  /* 0x0000000000047947 */ /* 0x000fec0003800000 */
.L_x_43:
[----:B------:R-:W-:-:S07]  /*2040*/  LEA R0, R25, R0, 0x17 ;  /* 0x0000000019007211 */ /* 0x000fce00078eb8ff */
.L_x_45:
[----:B------:R-:W-:Y:S05]  /*2050*/  BSYNC.RECONVERGENT B3 ;  /* 0x0000000000037941 */ /* 0x000fea0003800200 */
.L_x_42:
[----:B------:R-:W-:Y:S05]  /*2060*/  BRA `(.L_x_46) ;  /* 0x0000000000207947 */ /* 0x000fea0003800000 */
.L_x_41:
[----:B------:R-:W-:-:S04]  /*2070*/  LOP3.LUT R0, R31, 0x80000000, R0, 0x48, !PT ;  /* 0x800000001f007812 */ /* 0x000fc800078e4800 */
[----:B------:R-:W-:Y:S01]  /*2080*/  LOP3.LUT R0, R0, 0x7f800000, RZ, 0xfc, !PT ;  /* 0x7f80000000007812 */ /* 0x000fe200078efcff */
[----:B------:R-:W-:Y:S06]  /*2090*/  BRA `(.L_x_46) ;  /* 0x0000000000147947 */ /* 0x000fec0003800000 */
.L_x_40:
[----:B------:R-:W-:Y:S01]  /*20a0*/  LOP3.LUT R0, R31, 0x80000000, R0, 0x48, !PT ;  /* 0x800000001f007812 */ /* 0x000fe200078e4800 */
[----:B------:R-:W-:Y:S06]  /*20b0*/  BRA `(.L_x_46) ;  /* 0x00000000000c7947 */ /* 0x000fec0003800000 */
.L_x_39:
[----:B------:R-:W0:Y:S01]  /*20c0*/  MUFU.RSQ R0, -QNAN ;  /* 0xffc0000000007908 */ /* 0x000e220000001400 */
[----:B------:R-:W-:Y:S05]  /*20d0*/  BRA `(.L_x_46) ;  /* 0x0000000000047947 */ /* 0x000fea0003800000 */
.L_x_38:
[----:B------:R-:W-:-:S07]  /*20e0*/  FADD.FTZ R0, R0, R3 ;  /* 0x0000000300007221 */ /* 0x000fce0000010000 */
.L_x_46:
[----:B------:R-:W-:Y:S05]  /*20f0*/  BSYNC.RECONVERGENT B2 ;  /* 0x0000000000027941 */ /* 0x000fea0003800200 */
.L_x_36:
[----:B------:R-:W-:Y:S01]  /*2100*/  HFMA2 R25, -RZ, RZ, 0, 0 ;  /* 0x00000000ff197431 */ /* 0x000fe200000001ff */
[----:B------:R-:W-:-:S04]  /*2110*/  MOV R24, R2 ;  /* 0x0000000200187202 */ /* 0x000fc80000000f00 */
[----:B0-----:R-:W-:Y:S05]  /*2120*/  RET.REL.NODEC R24 `(_Z25gaussFilterDepthMapDevicePfPKfffjj) ;  /* 0xffffffdc18b47950 */ /* 0x001fea0003c3ffff */
.L_x_47:
[----:B------:R-:W-:-:S00]  /*2130*/  BRA `(.L_x_47) ;  /* 0xfffffffc00fc7947 */ /* 0x000fc0000383ffff */
[----:B------:R-:W-:-:S00]  /*2140*/  NOP ;  /* 0x0000000000007918 */ /* 0x000fc00000000000 */
        /* <DEDUP_REMOVED lines=11> */
.L_x_70:


//--------------------- .text._Z19erodeDepthMapDevicePfS_iiiff --------------------------
	.section	.text._Z19erodeDepthMapDevicePfS_iiiff,"ax",@progbits
	.align	128
        .global         _Z19erodeDepthMapDevicePfS_iiiff
        .type           _Z19erodeDepthMapDevicePfS_iiiff,@function
        .size           _Z19erodeDepthMapDevicePfS_iiiff,(.L_x_71 - _Z19erodeDepthMapDevicePfS_iiiff)
        .other          _Z19erodeDepthMapDevicePfS_iiiff,@"STO_CUDA_ENTRY STV_DEFAULT"
_Z19erodeDepthMapDevicePfS_iiiff:
.text._Z19erodeDepthMapDevicePfS_iiiff:
[----:B------:R-:W-:Y:S01]  /*0000*/  LDC R1, c[0x0][0x37c] ;  /* 0x0000df00ff017b82 */ /* 0x000fe20000000800 */
[----:B------:R-:W0:Y:S07]  /*0010*/  S2R R5, SR_TID.Y ;  /* 0x0000000000057919 */ /* 0x000e2e0000002200 */
[----:B------:R-:W1:Y:S01]  /*0020*/  LDC R3, c[0x0][0x360] ;  /* 0x0000d800ff037b82 */ /* 0x000e620000000800 */
[----:B------:R-:W2:Y:S01]  /*0030*/  LDCU UR6, c[0x0][0x398] ;  /* 0x00007300ff0677ac */ /* 0x000ea20008000800 */
[----:B------:R-:W1:Y:S01]  /*0040*/  S2R R2, SR_TID.X ;  /* 0x0000000000027919 */ /* 0x000e620000002100 */
[----:B------:R-:W3:Y:S05]  /*0050*/  LDCU UR7, c[0x0][0x394] ;  /* 0x00007280ff0777ac */ /* 0x000eea0008000800 */
[----:B------:R-:W0:Y:S08]  /*0060*/  S2UR UR5, SR_CTAID.Y ;  /* 0x00000000000579c3 */ /* 0x000e300000002600 */
[----:B------:R-:W0:Y:S08]  /*0070*/  LDC R0, c[0x0][0x364] ;  /* 0x0000d900ff007b82 */ /* 0x000e300000000800 */
[----:B------:R-:W1:Y:S01]  /*0080*/  S2UR UR4, SR_CTAID.X ;  /* 0x00000000000479c3 */ /* 0x000e620000002500 */
[----:B0-----:R-:W-:-:S05]  /*0090*/  IMAD R0, R0, UR5, R5 ;  /* 0x0000000500007c24 */ /* 0x001fca000f8e0205 */
[----:B--2---:R-:W-:Y:S01]  /*00a0*/  ISETP.GE.AND P0, PT, R0, UR6, PT ;  /* 0x0000000600007c0c */ /* 0x004fe2000bf06270 */
[----:B-1----:R-:W-:-:S05]  /*00b0*/  IMAD R3, R3, UR4, R2 ;  /* 0x0000000403037c24 */ /* 0x002fca000f8e0202 */
[----:B---3--:R-:W-:-:S04]  /*00c0*/  ISETP.GE.OR P0, PT, R3, UR7, P0 ;  /* 0x0000000703007c0c */ /* 0x008fc80008706670 */
[----:B------:R-:W-:-:S13]  /*00d0*/  ISETP.LT.OR P0, PT, R3, RZ, P0 ;  /* 0x000000ff0300720c */ /* 0x000fda0000701670 */
[----:B------:R-:W-:Y:S05]  /*00e0*/  @P0 EXIT ;  /* 0x000000000000094d */ /* 0x000fea0003800000 */
[----:B------:R-:W0:Y:S01]  /*00f0*/  LDC.64 R4, c[0x0][0x388] ;  /* 0x0000e200ff047b82 */ /* 0x000e220000000a00 */
[----:B------:R-:W1:Y:S01]  /*0100*/  LDCU.64 UR10, c[0x0][0x358] ;  /* 0x00006b00ff0a77ac */ /* 0x000e620008000a00 */
[----:B------:R-:W-:Y:S01]  /*0110*/  IMAD R2, R0, UR7, R3 ;  /* 0x0000000700027c24 */ /* 0x000fe2000f8e0203 */
[----:B------:R-:W2:Y:S03]  /*0120*/  LDCU UR7, c[0x0][0x390] ;  /* 0x00007200ff0777ac */ /* 0x000ea60008000800 */
[----:B0-----:R-:W-:-:S06]  /*0130*/  IMAD.WIDE R4, R2, 0x4, R4 ;  /* 0x0000000402047825 */ /* 0x001fcc00078e0204 */
[----:B-1----:R0:W5:Y:S01]  /*0140*/  LDG.E R4, desc[UR10][R4.64] ;  /* 0x0000000a04047981 */ /* 0x002162000c1e1900 */
[----:B--2---:R-:W-:Y:S01]  /*0150*/  UISETP.GE.AND UP0, UPT, UR7, URZ, UPT ;  /* 0x000000ff0700728c */ /* 0x004fe2000bf06270 */
[----:B------:R-:W-:-:S08]  /*0160*/  IMAD.MOV.U32 R7, RZ, RZ, RZ ;  /* 0x000000ffff077224 */ /* 0x000fd000078e00ff */
[----:B0-----:R-:W-:Y:S05]  /*0170*/  BRA.U !UP0, `(.L_x_48) ;  /* 0x0000001108287547 */ /* 0x001fea000b800000 */
[----:B------:R-:W-:Y:S02]  /*0180*/  USHF.L.U32 UR4, UR7, 0x1, URZ ;  /* 0x0000000107047899 */ /* 0x000fe400080006ff */
[----:B------:R-:W-:Y:S01]  /*0190*/  VIADD R5, R3, -UR7 ;  /* 0x8000000703057c36 */ /* 0x000fe20008000000 */
[----:B------:R-:W-:Y:S01]  /*01a0*/  UIADD3 UR8, UPT, UPT, -UR7, URZ, URZ ;  /* 0x000000ff07087290 */ /* 0x000fe2000fffe1ff */
[----:B------:R-:W-:Y:S01]  /*01b0*/  IMAD.MOV.U32 R10, RZ, RZ, RZ ;  /* 0x000000ffff0a7224 */ /* 0x000fe200078e00ff */
[----:B------:R-:W-:Y:S02]  /*01c0*/  ULOP3.LUT UR6, UR4, 0xfffffff8, URZ, 0xc0, !UPT ;  /* 0xfffffff804067892 */ /* 0x000fe4000f8ec0ff */
[----:B------:R-:W-:Y:S02]  /*01d0*/  ULOP3.LUT UR4, UR4, 0x6, URZ, 0xc0, !UPT ;  /* 0x0000000604047892 */ /* 0x000fe4000f8ec0ff */
[----:B------:R-:W-:Y:S02]  /*01e0*/  UIADD3 UR5, UPT, UPT, -UR7, 0x3, URZ ;  /* 0x0000000307057890 */ /* 0x000fe4000fffe1ff */
[----:B------:R-:W-:-:S02]  /*01f0*/  UISETP.GE.U32.AND UP1, UPT, UR4, 0x3, UPT ;  /* 0x000000030400788c */ /* 0x000fc4000bf26070 */
[----:B------:R-:W-:Y:S01]  /*0200*/  UIADD3 UR9, UPT, UPT, -UR6, URZ, URZ ;  /* 0x000000ff06097290 */ /* 0x000fe2000fffe1ff */
[----:B------:R-:W-:-:S11]  /*0210*/  UMOV UR4, UR8 ;  /* 0x0000000800047c82 */ /* 0x000fd60008000000 */
.L_x_55:
[----:B------:R-:W0:Y:S01]  /*0220*/  LDCU UR7, c[0x0][0x390] ;  /* 0x00007200ff0777ac */ /* 0x000e220008000800 */
[----:B------:R-:W-:Y:S01]  /*0230*/  VIADD R12, R0, UR4 ;  /* 0x00000004000c7c36 */ /* 0x000fe20008000000 */
[----:B------:R-:W1:Y:S01]  /*0240*/  LDCU UR12, c[0x0][0x398] ;  /* 0x00007300ff0c77ac */ /* 0x000e620008000800 */
[----:B------:R-:W-:Y:S01]  /*0250*/  UMOV UR6, UR4 ;  /* 0x0000000400067c82 */ /* 0x000fe20008000000 */
[----:B------:R-:W-:Y:S02]  /*0260*/  UIADD3 UR4, UPT, UPT, UR4, 0x1, URZ ;  /* 0x0000000104047890 */ /* 0x000fe4000fffe0ff */
[----:B0-----:R-:W-:Y:S02]  /*0270*/  UISETP.GE.U32.AND UP2, UPT, UR7, 0x4, UPT ;  /* 0x000000040700788c */ /* 0x001fe4000bf46070 */
[----:B------:R-:W-:Y:S01]  /*0280*/  UISETP.NE.AND UP0, UPT, UR6, UR7, UPT ;  /* 0x000000070600728c */ /* 0x000fe2000bf05270 */
[----:B-1----:R-:W-:Y:S02]  /*0290*/  ISETP.GE.AND P1, PT, R12, UR12, PT ;  /* 0x0000000c0c007c0c */ /* 0x002fe4000bf26270 */
[----:B------:R-:W-:-:S02]  /*02a0*/  UMOV UR6, UR8 ;  /* 0x0000000800067c82 */ /* 0x000fc40008000000 */
[----:B------:R-:W-:Y:S02]  /*02b0*/  ISETP.GT.AND P1, PT, R12, -0x1, !P1 ;  /* 0xffffffff0c00780c */ /* 0x000fe40004f24270 */
[----:B------:R-:W-:Y:S11]  /*02c0*/  BRA.U !UP2, `(.L_x_49) ;  /* 0x000000050af87547 */ /* 0x000ff6000b800000 */
[----:B------:R-:W0:Y:S01]  /*02d0*/  LDC.64 R6, c[0x0][0x388] ;  /* 0x0000e200ff067b82 */ /* 0x000e220000000a00 */
[----:B------:R-:W1:Y:S01]  /*02e0*/  LDCU UR6, c[0x0][0x394] ;  /* 0x00007280ff0677ac */ /* 0x000e620008000800 */
[--C-:B------:R-:W-:Y:S01]  /*02f0*/  IMAD.MOV.U32 R11, RZ, RZ, R5.reuse ;  /* 0x000000ffff0b7224 */ /* 0x100fe200078e0005 */
[----:B------:R-:W2:Y:S01]  /*0300*/  LDCU UR12, c[0x0][0x394] ;  /* 0x00007280ff0c77ac */ /* 0x000ea20008000800 */
[----:B------:R-:W-:Y:S01]  /*0310*/  UMOV UR7, UR5 ;  /* 0x0000000500077c82 */ /* 0x000fe20008000000 */
[----:B-1----:R-:W-:Y:S01]  /*0320*/  IMAD R13, R12, UR6, R5 ;  /* 0x000000060c0d7c24 */ /* 0x002fe2000f8e0205 */
[----:B------:R-:W-:-:S06]  /*0330*/  UMOV UR6, UR9 ;  /* 0x0000000900067c82 */ /* 0x000fcc0008000000 */
.L_x_50:
[C---:B--2---:R-:W-:Y:S01]  /*0340*/  ISETP.GE.AND P4, PT, R11.reuse, UR12, PT ;  /* 0x0000000c0b007c0c */ /* 0x044fe2000bf86270 */
[----:B------:R-:W-:Y:S02]  /*0350*/  VIADD R14, R11, 0x1 ;  /* 0x000000010b0e7836 */ /* 0x000fe40000000000 */
[----:B0-----:R-:W-:Y:S01]  /*0360*/  IMAD.WIDE R8, R13, 0x4, R6 ;  /* 0x000000040d087825 */ /* 0x001fe200078e0206 */
[C---:B------:R-:W-:Y:S02]  /*0370*/  ISETP.GT.AND P4, PT, R11.reuse, -0x1, !P4 ;  /* 0xffffffff0b00780c */ /* 0x040fe40006784270 */
[C---:B------:R-:W-:Y:S02]  /*0380*/  ISETP.GE.AND P3, PT, R14.reuse, UR12, PT ;  /* 0x0000000c0e007c0c */ /* 0x040fe4000bf66270 */
[----:B------:R-:W-:Y:S02]  /*0390*/  PLOP3.LUT P4, PT, P4, P1, PT, 0x80, 0x8 ;  /* 0x000000000008781c */ /* 0x000fe40002783070 */
[----:B------:R-:W-:Y:S01]  /*03a0*/  ISETP.GT.AND P3, PT, R14, -0x1, !P3 ;  /* 0xffffffff0e00780c */ /* 0x000fe20005f64270 */
[----:B------:R-:W-:-:S03]  /*03b0*/  VIADD R14, R11, 0x2 ;  /* 0x000000020b0e7836 */ /* 0x000fc60000000000 */
[----:B------:R-:W-:-:S07]  /*03c0*/  PLOP3.LUT P3, PT, P3, P1, PT, 0x80, 0x8 ;  /* 0x000000000008781c */ /* 0x000fce0001f63070 */
[----:B------:R-:W2:Y:S01]  /*03d0*/  @P4 LDG.E R17, desc[UR10][R8.64] ;  /* 0x0000000a08114981 */ /* 0x000ea2000c1e1900 */
[C---:B------:R-:W-:Y:S01]  /*03e0*/  ISETP.GE.AND P0, PT, R14.reuse, UR12, PT ;  /* 0x0000000c0e007c0c */ /* 0x040fe2000bf06270 */
[----:B------:R-:W0:Y:S03]  /*03f0*/  @P4 LDC R23, c[0x0][0x39c] ;  /* 0x0000e700ff174b82 */ /* 0x000e260000000800 */
[----:B------:R-:W-:Y:S01]  /*0400*/  ISETP.GT.AND P0, PT, R14, -0x1, !P0 ;  /* 0xffffffff0e00780c */ /* 0x000fe20004704270 */
[----:B------:R-:W3:Y:S01]  /*0410*/  @P3 LDG.E R19, desc[UR10][R8.64+0x4] ;  /* 0x0000040a08133981 */ /* 0x000ee2000c1e1900 */
[----:B------:R-:W-:Y:S02]  /*0420*/  VIADD R14, R11, 0x3 ;  /* 0x000000030b0e7836 */ /* 0x000fe40000000000 */
[----:B------:R-:W-:Y:S01]  /*0430*/  PLOP3.LUT P0, PT, P0, P1, PT, 0x80, 0x8 ;  /* 0x000000000008781c */ /* 0x000fe20000703070 */
[----:B------:R-:W1:Y:S02]  /*0440*/  @P3 LDC R25, c[0x0][0x39c] ;  /* 0x0000e700ff193b82 */ /* 0x000e640000000800 */
[----:B------:R-:W-:-:S04]  /*0450*/  ISETP.GE.AND P6, PT, R14, UR12, PT ;  /* 0x0000000c0e007c0c */ /* 0x000fc8000bfc6270 */
[----:B------:R-:W-:-:S06]  /*0460*/  ISETP.GT.AND P6, PT, R14, -0x1, !P6 ;  /* 0xffffffff0e00780c */ /* 0x000fcc00077c4270 */
[----:B------:R-:W4:Y:S01]  /*0470*/  @P0 LDG.E R21, desc[UR10][R8.64+0x8] ;  /* 0x0000080a08150981 */ /* 0x000f22000c1e1900 */
[----:B------:R-:W-:-:S13]  /*0480*/  PLOP3.LUT P6, PT, P6, P1, PT, 0x80, 0x8 ;  /* 0x000000000008781c */ /* 0x000fda00037c3070 */
[----:B------:R-:W4:Y:S01]  /*0490*/  @P6 LDG.E R15, desc[UR10][R8.64+0xc] ;  /* 0x00000c0a080f6981 */ /* 0x000f22000c1e1900 */
[C---:B------:R-:W-:Y:S02]  /*04a0*/  VIADD R16, R11.reuse, 0x4 ;  /* 0x000000040b107836 */ /* 0x040fe40000000000 */
[----:B------:R-:W-:Y:S02]  /*04b0*/  VIADD R18, R11, 0x6 ;  /* 0x000000060b127836 */ /* 0x000fe40000000000 */
[----:B--2--5:R-:W-:-:S05]  /*04c0*/  @P4 FADD R14, -R4, R17 ;  /* 0x00000011040e4221 */ /* 0x024fca0000000100 */
[----:B0-----:R-:W-:Y:S01]  /*04d0*/  @P4 FSETP.GT.AND P2, PT, |R14|, R23, PT ;  /* 0x000000170e00420b */ /* 0x001fe20003f44200 */
[----:B---3--:R-:W-:-:S03]  /*04e0*/  @P3 FADD R14, -R4, R19 ;  /* 0x00000013040e3221 */ /* 0x008fc60000000100 */
[----:B------:R-:W-:Y:S02]  /*04f0*/  @P4 FSETP.EQ.OR P5, PT, R17, RZ, P2 ;  /* 0x000000ff1100420b */ /* 0x000fe400017a2400 */
[----:B------:R-:W-:Y:S01]  /*0500*/  PLOP3.LUT P2, PT, PT, PT, PT, 0x80, 0x8 ;  /* 0x000000000008781c */ /* 0x000fe20003f4f070 */
[----:B------:R-:W0:Y:S01]  /*0510*/  @P0 LDC R17, c[0x0][0x39c] ;  /* 0x0000e700ff110b82 */ /* 0x000e220000000800 */
[----:B------:R-:W-:Y:S02]  /*0520*/  @P4 PLOP3.LUT P2, PT, P5, PT, PT, 0x80, 0x8 ;  /* 0x000000000008481c */ /* 0x000fe40002f4f070 */
[----:B-1----:R-:W-:Y:S01]  /*0530*/  @P3 FSETP.GT.AND P5, PT, |R14|, R25, PT ;  /* 0x000000190e00320b */ /* 0x002fe20003fa4200 */
[----:B------:R-:W-:-:S03]  /*0540*/  @P4 VIADD R14, R10, 0x1 ;  /* 0x000000010a0e4836 */ /* 0x000fc60000000000 */
[----:B------:R-:W-:Y:S02]  /*0550*/  @P3 FSETP.EQ.OR P5, PT, R19, RZ, P5 ;  /* 0x000000ff1300320b */ /* 0x000fe40002fa2400 */
[----:B------:R-:W1:Y:S05]  /*0560*/  @P6 LDC R19, c[0x0][0x39c] ;  /* 0x0000e700ff136b82 */ /* 0x000e6a0000000800 */
[----:B------:R-:W-:Y:S01]  /*0570*/  @!P2 IMAD.MOV R14, RZ, RZ, R10 ;  /* 0x000000ffff0ea224 */ /* 0x000fe200078e020a */
[----:B------:R-:W-:Y:S02]  /*0580*/  PLOP3.LUT P2, PT, PT, PT, PT, 0x80, 0x8 ;  /* 0x000000000008781c */ /* 0x000fe40003f4f070 */
[----:B------:R-:W-:Y:S01]  /*0590*/  @P3 PLOP3.LUT P2, PT, P5, PT, PT, 0x80, 0x8 ;  /* 0x000000000008381c */ /* 0x000fe20002f4f070 */
[----:B------:R-:W-:-:S02]  /*05a0*/  @P4 IMAD.MOV.U32 R10, RZ, RZ, R14 ;  /* 0x000000ffff0a4224 */ /* 0x000fc400078e000e */
[----:B----4-:R-:W-:Y:S01]  /*05b0*/  @P0 FADD R14, -R4, R21 ;  /* 0x00000015040e0221 */ /* 0x010fe20000000100 */
[----:B------:R-:W-:-:S04]  /*05c0*/  ISETP.GE.AND P5, PT, R16, UR12, PT ;  /* 0x0000000c10007c0c */ /* 0x000fc8000bfa6270 */
[----:B0-----:R-:W-:Y:S01]  /*05d0*/  @P0 FSETP.GT.AND P4, PT, |R14|, R17, PT ;  /* 0x000000110e00020b */ /* 0x001fe20003f84200 */
[----:B------:R-:W-:Y:S01]  /*05e0*/  VIADD R14, R11, 0x5 ;  /* 0x000000050b0e7836 */ /* 0x000fe20000000000 */
[----:B------:R-:W-:Y:S01]  /*05f0*/  ISETP.GT.AND P5, PT, R16, -0x1, !P5 ;  /* 0xffffffff1000780c */ /* 0x000fe20006fa4270 */
[----:B------:R-:W-:Y:S01]  /*0600*/  @P3 VIADD R16, R10, 0x1 ;  /* 0x000000010a103836 */ /* 0x000fe20000000000 */
[----:B------:R-:W-:Y:S02]  /*0610*/  @P0 FSETP.EQ.OR P4, PT, R21, RZ, P4 ;  /* 0x000000ff1500020b */ /* 0x000fe40002782400 */
[----:B------:R-:W-:Y:S01]  /*0620*/  PLOP3.LUT P5, PT, P5, P1, PT, 0x80, 0x8 ;  /* 0x000000000008781c */ /* 0x000fe20002fa3070 */
[----:B------:R-:W-:Y:S01]  /*0630*/  @!P2 IMAD.MOV R16, RZ, RZ, R10 ;  /* 0x000000ffff10a224 */ /* 0x000fe200078e020a */
[----:B------:R-:W-:Y:S02]  /*0640*/  PLOP3.LUT P2, PT, PT, PT, PT, 0x80, 0x8 ;  /* 0x000000000008781c */ /* 0x000fe40003f4f070 */
[----:B------:R-:W-:Y:S01]  /*0650*/  @P0 PLOP3.LUT P2, PT, P4, PT, PT, 0x80, 0x8 ;  /* 0x000000000008081c */ /* 0x000fe2000274f070 */
[----:B------:R-:W-:Y:S01]  /*0660*/  @P3 IMAD.MOV.U32 R10, RZ, RZ, R16 ;  /* 0x000000ffff0a3224 */ /* 0x000fe200078e0010 */
[----:B------:R-:W-:Y:S01]  /*0670*/  ISETP.GE.AND P3, PT, R14, UR12, PT ;  /* 0x0000000c0e007c0c */ /* 0x000fe2000bf66270 */
[----:B------:R-:W-:-:S03]  /*0680*/  @P6 FADD R16, -R4, R15 ;  /* 0x0000000f04106221 */ /* 0x000fc60000000100 */
[----:B------:R-:W-:Y:S01]  /*0690*/  ISETP.GT.AND P4, PT, R14, -0x1, !P3 ;  /* 0xffffffff0e00780c */ /* 0x000fe20005f84270 */
[----:B------:R-:W-:Y:S02]  /*06a0*/  @P0 VIADD R14, R10, 0x1 ;  /* 0x000000010a0e0836 */ /* 0x000fe40000000000 */
[----:B------:R-:W2:Y:S01]  /*06b0*/  @P5 LDG.E R17, desc[UR10][R8.64+0x10] ;  /* 0x0000100a08115981 */ /* 0x000ea2000c1e1900 */
[----:B------:R-:W-:Y:S02]  /*06c0*/  PLOP3.LUT P4, PT, P4, P1, PT, 0x80, 0x8 ;  /* 0x000000000008781c */ /* 0x000fe40002783070 */
[----:B------:R-:W-:Y:S01]  /*06d0*/  ISETP.GE.AND P3, PT, R18, UR12, PT ;  /* 0x0000000c12007c0c */ /* 0x000fe2000bf66270 */
[----:B------:R-:W-:Y:S01]  /*06e0*/  @!P2 IMAD.MOV R14, RZ, RZ, R10 ;  /* 0x000000ffff0ea224 */ /* 0x000fe200078e020a */
[----:B-1----:R-:W-:Y:S02]  /*06f0*/  @P6 FSETP.GT.AND P2, PT, |R16|, R19, PT ;  /* 0x000000131000620b */ /* 0x002fe40003f44200 */
[----:B------:R-:W-:Y:S01]  /*0700*/  ISETP.GT.AND P3, PT, R18, -0x1, !P3 ;  /* 0xffffffff1200780c */ /* 0x000fe20005f64270 */
[----:B------:R-:W-:Y:S01]  /*0710*/  @P0 IMAD.MOV.U32 R10, RZ, RZ, R14 ;  /* 0x000000ffff0a0224 */ /* 0x000fe200078e000e */
[----:B------:R-:W-:Y:S01]  /*0720*/  @P6 FSETP.EQ.OR P2, PT, R15, RZ, P2 ;  /* 0x000000ff0f00620b */ /* 0x000fe20001742400 */
[----:B------:R-:W-:Y:S01]  /*0730*/  VIADD R15, R11, 0x7 ;  /* 0x000000070b0f7836 */ /* 0x000fe20000000000 */
[----:B------:R-:W-:Y:S01]  /*0740*/  PLOP3.LUT P0, PT, PT, PT, PT, 0x80, 0x8 ;  /* 0x000000000008781c */ /* 0x000fe20003f0f070 */
[----:B------:R-:W0:Y:S01]  /*0750*/  @P5 LDC R16, c[0x0][0x39c] ;  /* 0x0000e700ff105b82 */ /* 0x000e220000000800 */
[----:B------:R-:W-:Y:S01]  /*0760*/  PLOP3.LUT P3, PT, P3, P1, PT, 0x80, 0x8 ;  /* 0x000000000008781c */ /* 0x000fe20001f63070 */
[----:B------:R-:W3:Y:S01]  /*0770*/  @P4 LDG.E R19, desc[UR10][R8.64+0x14] ;  /* 0x0000140a08134981 */ /* 0x000ee2000c1e1900 */
[----:B------:R-:W-:-:S02]  /*0780*/  @P6 PLOP3.LUT P0, PT, P2, PT, PT, 0x80, 0x8 ;  /* 0x000000000008681c */ /* 0x000fc4000170f070 */
[----:B------:R-:W-:-:S03]  /*0790*/  ISETP.GE.AND P2, PT, R15, UR12, PT ;  /* 0x0000000c0f007c0c */ /* 0x000fc6000bf46270 */
[----:B------:R-:W1:Y:S01]  /*07a0*/  @P4 LDC R25, c[0x0][0x39c] ;  /* 0x0000e700ff194b82 */ /* 0x000e620000000800 */
[----:B------:R-:W-:-:S04]  /*07b0*/  ISETP.GT.AND P2, PT, R15, -0x1, !P2 ;  /* 0xffffffff0f00780c */ /* 0x000fc80005744270 */
[----:B------:R-:W-:Y:S01]  /*07c0*/  PLOP3.LUT P2, PT, P2, P1, PT, 0x80, 0x8 ;  /* 0x000000000008781c */ /* 0x000fe20001743070 */
[----:B------:R-:W4:-:S12]  /*07d0*/  @P3 LDG.E R21, desc[UR10][R8.64+0x18] ;  /* 0x0000180a08153981 */ /* 0x000f18000c1e1900 */
[----:B------:R0:W4:Y:S01]  /*07e0*/  @P2 LDG.E R23, desc[UR10][R8.64+0x1c] ;  /* 0x00001c0a08172981 */ /* 0x000122000c1e1900 */
[----:B------:R-:W-:Y:S01]  /*07f0*/  @P6 VIADD R14, R10, 0x1 ;  /* 0x000000010a0e6836 */ /* 0x000fe20000000000 */
[----:B------:R-:W-:Y:S01]  /*0800*/  UIADD3 UR6, UPT, UPT, UR6, 0x8, URZ ;  /* 0x0000000806067890 */ /* 0x000fe2000fffe0ff */
[----:B------:R-:W-:Y:S01]  /*0810*/  @!P0 IMAD.MOV R14, RZ, RZ, R10 ;  /* 0x000000ffff0e8224 */ /* 0x000fe200078e020a */
[----:B------:R-:W-:Y:S01]  /*0820*/  UIADD3 UR7, UPT, UPT, UR7, 0x8, URZ ;  /* 0x0000000807077890 */ /* 0x000fe2000fffe0ff */
[----:B------:R-:W-:Y:S01]  /*0830*/  VIADD R13, R13, 0x8 ;  /* 0x000000080d0d7836 */ /* 0x000fe20000000000 */
[----:B------:R-:W-:Y:S01]  /*0840*/  UISETP.NE.AND UP2, UPT, UR6, URZ, UPT ;  /* 0x000000ff0600728c */ /* 0x000fe2000bf45270 */
[----:B------:R-:W-:Y:S01]  /*0850*/  @P6 IMAD.MOV.U32 R10, RZ, RZ, R14 ;  /* 0x000000ffff0a6224 */ /* 0x000fe200078e000e */
[----:B------:R-:W-:Y:S01]  /*0860*/  PLOP3.LUT P6, PT, PT, PT, PT, 0x80, 0x8 ;  /* 0x000000000008781c */ /* 0x000fe20003fcf070 */
[----:B------:R-:W-:Y:S01]  /*0870*/  VIADD R11, R11, 0x8 ;  /* 0x000000080b0b7836 */ /* 0x000fe20000000000 */
[----:B0-----:R-:W0:Y:S01]  /*0880*/  @P2 LDC R9, c[0x0][0x39c] ;  /* 0x0000e700ff092b82 */ /* 0x001e220000000800 */
[----:B------:R-:W-:-:S02]  /*0890*/  @P5 VIADD R14, R10, 0x1 ;  /* 0x000000010a0e5836 */ /* 0x000fc40000000000 */
[----:B--2---:R-:W-:-:S05]  /*08a0*/  @P5 FADD R15, -R4, R17 ;  /* 0x00000011040f5221 */ /* 0x004fca0000000100 */
[----:B------:R-:W-:Y:S02]  /*08b0*/  @P5 FSETP.GT.AND P0, PT, |R15|, R16, PT ;  /* 0x000000100f00520b */ /* 0x000fe40003f04200 */
[----:B------:R-:W2:Y:S02]  /*08c0*/  @P3 LDC R15, c[0x0][0x39c] ;  /* 0x0000e700ff0f3b82 */ /* 0x000ea40000000800 */
[----:B------:R-:W-:-:S04]  /*08d0*/  @P5 FSETP.EQ.OR P0, PT, R17, RZ, P0 ;  /* 0x000000ff1100520b */ /* 0x000fc80000702400 */
[----:B------:R-:W-:Y:S01]  /*08e0*/  @P5 PLOP3.LUT P6, PT, P0, PT, PT, 0x80, 0x8 ;  /* 0x000000000008581c */ /* 0x000fe200007cf070 */
[----:B---3--:R-:W-:-:S05]  /*08f0*/  @P4 FADD R8, -R4, R19 ;  /* 0x0000001304084221 */ /* 0x008fca0000000100 */
[----:B-1----:R-:W-:-:S04]  /*0900*/  @P4 FSETP.GT.AND P0, PT, |R8|, R25, PT ;  /* 0x000000190800420b */ /* 0x002fc80003f04200 */
[----:B------:R-:W-:Y:S01]  /*0910*/  @P4 FSETP.EQ.OR P0, PT, R19, RZ, P0 ;  /* 0x000000ff1300420b */ /* 0x000fe20000702400 */
[----:B----4-:R-:W-:Y:S02]  /*0920*/  @P3 FADD R8, -R4, R21 ;  /* 0x0000001504083221 */ /* 0x010fe40000000100 */
[----:B------:R-:W-:Y:S01]  /*0930*/  @!P6 IMAD.MOV R14, RZ, RZ, R10 ;  /* 0x000000ffff0ee224 */ /* 0x000fe200078e020a */
[----:B------:R-:W-:Y:S02]  /*0940*/  PLOP3.LUT P6, PT, PT, PT, PT, 0x80, 0x8 ;  /* 0x000000000008781c */ /* 0x000fe40003fcf070 */
[----:B------:R-:W-:Y:S01]  /*0950*/  @P4 PLOP3.LUT P6, PT, P0, PT, PT, 0x80, 0x8 ;  /* 0x000000000008481c */ /* 0x000fe200007cf070 */
[----:B------:R-:W-:Y:S01]  /*0960*/  @P5 IMAD.MOV.U32 R10, RZ, RZ, R14 ;  /* 0x000000ffff0a5224 */ /* 0x000fe200078e000e */
[----:B--2---:R-:W-:-:S03]  /*0970*/  @P3 FSETP.GT.AND P0, PT, |R8|, R15, PT ;  /* 0x0000000f0800320b */ /* 0x004fc60003f04200 */
[----:B------:R-:W-:Y:S01]  /*0980*/  @P4 VIADD R14, R10, 0x1 ;  /* 0x000000010a0e4836 */ /* 0x000fe20000000000 */
[----:B------:R-:W-:Y:S01]  /*0990*/  @P3 FSETP.EQ.OR P5, PT, R21, RZ, P0 ;  /* 0x000000ff1500320b */ /* 0x000fe200007a2400 */
[----:B------:R-:W-:Y:S01]  /*09a0*/  @P2 FADD R8, -R4, R23 ;  /* 0x0000001704082221 */ /* 0x000fe20000000100 */
[----:B------:R-:W-:Y:S02]  /*09b0*/  PLOP3.LUT P0, PT, PT, PT, PT, 0x80, 0x8 ;  /* 0x000000000008781c */ /* 0x000fe40003f0f070 */
[----:B------:R-:W-:Y:S02]  /*09c0*/  @P3 PLOP3.LUT P0, PT, P5, PT, PT, 0x80, 0x8 ;  /* 0x000000000008381c */ /* 0x000fe40002f0f070 */
[----:B0-----:R-:W-:Y:S01]  /*09d0*/  @P2 FSETP.GT.AND P5, PT, |R8|, R9, PT ;  /* 0x000000090800220b */ /* 0x001fe20003fa4200 */
[----:B------:R-:W-:-:S03]  /*09e0*/  @!P6 IMAD.MOV R14, RZ, RZ, R10 ;  /* 0x000000ffff0ee224 */ /* 0x000fc600078e020a */
[----:B------:R-:W-:Y:S01]  /*09f0*/  @P2 FSETP.EQ.OR P5, PT, R23, RZ, P5 ;  /* 0x000000ff1700220b */ /* 0x000fe20002fa2400 */
[----:B------:R-:W-:Y:S01]  /*0a00*/  @P4 IMAD.MOV.U32 R10, RZ, RZ, R14 ;  /* 0x000000ffff0a4224 */ /* 0x000fe200078e000e */
[----:B------:R-:W-:Y:S02]  /*0a10*/  PLOP3.LUT P4, PT, PT, PT, PT, 0x80, 0x8 ;  /* 0x000000000008781c */ /* 0x000fe40003f8f070 */
[----:B------:R-:W-:Y:S01]  /*0a20*/  @P2 PLOP3.LUT P4, PT, P5, PT, PT, 0x80, 0x8 ;  /* 0x000000000008281c */ /* 0x000fe20002f8f070 */
[----:B------:R-:W-:Y:S02]  /*0a30*/  @P3 VIADD R8, R10, 0x1 ;  /* 0x000000010a083836 */ /* 0x000fe40000000000 */
[----:B------:R-:W-:-:S04]  /*0a40*/  @!P0 IMAD.MOV R8, RZ, RZ, R10 ;  /* 0x000000ffff088224 */ /* 0x000fc800078e020a */
[----:B------:R-:W-:-:S04]  /*0a50*/  @P3 IMAD.MOV.U32 R10, RZ, RZ, R8 ;  /* 0x000000ffff0a3224 */ /* 0x000fc800078e0008 */
[----:B------:R-:W-:Y:S02]  /*0a60*/  @P2 VIADD R8, R10, 0x1 ;  /* 0x000000010a082836 */ /* 0x000fe40000000000 */
[----:B------:R-:W-:-:S04]  /*0a70*/  @!P4 IMAD.MOV R8, RZ, RZ, R10 ;  /* 0x000000ffff08c224 */ /* 0x000fc800078e020a */
[----:B------:R-:W-:Y:S01]  /*0a80*/  @P2 IMAD.MOV.U32 R10, RZ, RZ, R8 ;  /* 0x000000ffff0a2224 */ /* 0x000fe200078e0008 */
[----:B------:R-:W-:Y:S06]  /*0a90*/  BRA.U UP2, `(.L_x_50) ;  /* 0xfffffff902287547 */ /* 0x000fec000b83ffff */
[----:B------:R-:W-:-:S12]  /*0aa0*/  UIADD3 UR6, UPT, UPT, UR7, -0x3, URZ ;  /* 0xfffffffd07067890 */ /* 0x000fd8000fffe0ff */
.L_x_49:
[----:B------:R-:W0:Y:S01]  /*0ab0*/  LDCU UR7, c[0x0][0x390] ;  /* 0x00007200ff0777ac */ /* 0x000e220008000800 */
[----:B------:R-:W1:Y:S01]  /*0ac0*/  LDCU UR13, c[0x0][0x394] ;  /* 0x00007280ff0d77ac */ /* 0x000e620008000800 */
[----:B0-----:R-:W-:Y:S01]  /*0ad0*/  ULOP3.LUT UP2, URZ, UR7, 0x1, URZ, 0xc0, !UPT ;  /* 0x0000000107ff7892 */ /* 0x001fe2000f84c0ff */
[----:B-1----:R-:W-:Y:S10]  /*0ae0*/  BRA.U !UP1, `(.L_x_51) ;  /* 0x0000000109f47547 */ /* 0x002ff4000b800000 */
[----:B------:R-:W0:Y:S01]  /*0af0*/  LDCU UR12, c[0x0][0x394] ;  /* 0x00007280ff0c77ac */ /* 0x000e220008000800 */
[----:B------:R-:W1:Y:S01]  /*0b00*/  LDC.64 R6, c[0x0][0x388] ;  /* 0x0000e200ff067b82 */ /* 0x000e620000000a00 */
[----:B------:R-:W-:-:S04]  /*0b10*/  VIADD R11, R3, UR6 ;  /* 0x00000006030b7c36 */ /* 0x000fc80008000000 */
[C---:B------:R-:W-:Y:S01]  /*0b20*/  VIADD R8, R11.reuse, 0x1 ;  /* 0x000000010b087836 */ /* 0x040fe20000000000 */
[----:B0-----:R-:W-:Y:S01]  /*0b30*/  ISETP.GE.AND P5, PT, R11, UR12, PT ;  /* 0x0000000c0b007c0c */ /* 0x001fe2000bfa6270 */
[----:B------:R-:W-:-:S03]  /*0b40*/  IMAD R9, R12, UR12, R11 ;  /* 0x0000000c0c097c24 */ /* 0x000fc6000f8e020b */
[C---:B------:R-:W-:Y:S02]  /*0b50*/  ISETP.GE.AND P4, PT, R8.reuse, UR12, PT ;  /* 0x0000000c08007c0c */ /* 0x040fe4000bf86270 */
[----:B------:R-:W-:Y:S02]  /*0b60*/  ISETP.GT.AND P5, PT, R11, -0x1, !P5 ;  /* 0xffffffff0b00780c */ /* 0x000fe40006fa4270 */
[----:B------:R-:W-:Y:S01]  /*0b70*/  ISETP.GT.AND P4, PT, R8, -0x1, !P4 ;  /* 0xffffffff0800780c */ /* 0x000fe20006784270 */
[----:B-1----:R-:W-:Y:S01]  /*0b80*/  IMAD.WIDE R6, R9, 0x4, R6 ;  /* 0x0000000409067825 */ /* 0x002fe200078e0206 */
[----:B------:R-:W-:Y:S02]  /*0b90*/  PLOP3.LUT P5, PT, P5, P1, PT, 0x80, 0x8 ;  /* 0x000000000008781c */ /* 0x000fe40002fa3070 */
[----:B------:R-:W-:Y:S01]  /*0ba0*/  PLOP3.LUT P4, PT, P4, P1, PT, 0x80, 0x8 ;  /* 0x000000000008781c */ /* 0x000fe20002783070 */
[----:B------:R-:W-:-:S10]  /*0bb0*/  VIADD R8, R11, 0x2 ;  /* 0x000000020b087836 */ /* 0x000fd40000000000 */
[----:B------:R-:W2:Y:S01]  /*0bc0*/  @P5 LDG.E R9, desc[UR10][R6.64] ;  /* 0x0000000a06095981 */ /* 0x000ea2000c1e1900 */
[C---:B------:R-:W-:Y:S01]  /*0bd0*/  ISETP.GE.AND P3, PT, R8.reuse, UR12, PT ;  /* 0x0000000c08007c0c */ /* 0x040fe2000bf66270 */
[----:B------:R-:W0:Y:S03]  /*0be0*/  @P5 LDC R17, c[0x0][0x39c] ;  /* 0x0000e700ff115b82 */ /* 0x000e260000000800 */
[----:B------:R-:W-:Y:S01]  /*0bf0*/  ISETP.GT.AND P3, PT, R8, -0x1, !P3 ;  /* 0xffffffff0800780c */ /* 0x000fe20005f64270 */
[----:B------:R-:W-:Y:S02]  /*0c00*/  VIADD R8, R11, 0x3 ;  /* 0x000000030b087836 */ /* 0x000fe40000000000 */
[----:B------:R-:W3:Y:S01]  /*0c10*/  @P4 LDG.E R11, desc[UR10][R6.64+0x4] ;  /* 0x0000040a060b4981 */ /* 0x000ee2000c1e1900 */
[----:B------:R-:W-:Y:S01]  /*0c20*/  PLOP3.LUT P3, PT, P3, P1, PT, 0x80, 0x8 ;  /* 0x000000000008781c */ /* 0x000fe20001f63070 */
[----:B------:R-:W1:Y:S01]  /*0c30*/  @P4 LDC R19, c[0x0][0x39c] ;  /* 0x0000e700ff134b82 */ /* 0x000e620000000800 */
[----:B------:R-:W-:-:S04]  /*0c40*/  ISETP.GE.AND P2, PT, R8, UR12, PT ;  /* 0x0000000c08007c0c */ /* 0x000fc8000bf46270 */
[----:B------:R-:W-:-:S04]  /*0c50*/  ISETP.GT.AND P2, PT, R8, -0x1, !P2 ;  /* 0xffffffff0800780c */ /* 0x000fc80005744270 */
[----:B------:R-:W-:-:S03]  /*0c60*/  PLOP3.LUT P2, PT, P2, P1, PT, 0x80, 0x8 ;  /* 0x000000000008781c */ /* 0x000fc60001743070 */
[----:B------:R-:W4:Y:S10]  /*0c70*/  @P3 LDG.E R13, desc[UR10][R6.64+0x8] ;  /* 0x0000080a060d3981 */ /* 0x000f34000c1e1900 */
[----:B------:R0:W4:Y:S02]  /*0c80*/  @P2 LDG.E R15, desc[UR10][R6.64+0xc] ;  /* 0x00000c0a060f2981 */ /* 0x000124000c1e1900 */
[----:B0-----:R-:W0:Y:S01]  /*0c90*/  @P2 LDC R7, c[0x0][0x39c] ;  /* 0x0000e700ff072b82 */ /* 0x001e220000000800 */
[----:B------:R-:W-:Y:S01]  /*0ca0*/  UIADD3 UR6, UPT, UPT, UR6, 0x4, URZ ;  /* 0x0000000406067890 */ /* 0x000fe2000fffe0ff */
[----:B--2--5:R-:W-:-:S05]  /*0cb0*/  @P5 FADD R8, -R4, R9 ;  /* 0x0000000904085221 */ /* 0x024fca0000000100 */
[----:B------:R-:W-:-:S04]  /*0cc0*/  @P5 FSETP.GT.AND P0, PT, |R8|, R17, PT ;  /* 0x000000110800520b */ /* 0x000fc80003f04200 */
[----:B------:R-:W-:Y:S02]  /*0cd0*/  @P5 FSETP.EQ.OR P6, PT, R9, RZ, P0 ;  /* 0x000000ff0900520b */ /* 0x000fe400007c2400 */
[----:B------:R-:W2:Y:S01]  /*0ce0*/  @P3 LDC R9, c[0x0][0x39c] ;  /* 0x0000e700ff093b82 */ /* 0x000ea20000000800 */
[----:B------:R-:W-:Y:S02]  /*0cf0*/  PLOP3.LUT P0, PT, PT, PT, PT, 0x80, 0x8 ;  /* 0x000000000008781c */ /* 0x000fe40003f0f070 */
[----:B------:R-:W-:Y:S01]  /*0d00*/  @P5 PLOP3.LUT P0, PT, P6, PT, PT, 0x80, 0x8 ;  /* 0x000000000008581c */ /* 0x000fe2000370f070 */
[----:B---3--:R-:W-:-:S05]  /*0d10*/  @P4 FADD R8, -R4, R11 ;  /* 0x0000000b04084221 */ /* 0x008fca0000000100 */
[----:B-1----:R-:W-:Y:S01]  /*0d20*/  @P4 FSETP.GT.AND P6, PT, |R8|, R19, PT ;  /* 0x000000130800420b */ /* 0x002fe20003fc4200 */
[----:B------:R-:W-:-:S03]  /*0d30*/  @P5 VIADD R8, R10, 0x1 ;  /* 0x000000010a085836 */ /* 0x000fc60000000000 */
[----:B------:R-:W-:Y:S01]  /*0d40*/  @P4 FSETP.EQ.OR P6, PT, R11, RZ, P6 ;  /* 0x000000ff0b00420b */ /* 0x000fe200037c2400 */
[----:B----4-:R-:W-:Y:S02]  /*0d50*/  @P3 FADD R6, -R4, R13 ;  /* 0x0000000d04063221 */ /* 0x010fe40000000100 */
[----:B------:R-:W-:Y:S01]  /*0d60*/  @!P0 IMAD.MOV R8, RZ, RZ, R10 ;  /* 0x000000ffff088224 */ /* 0x000fe200078e020a */
[----:B------:R-:W-:Y:S02]  /*0d70*/  PLOP3.LUT P0, PT, PT, PT, PT, 0x80, 0x8 ;  /* 0x000000000008781c */ /* 0x000fe40003f0f070 */
[----:B------:R-:W-:Y:S01]  /*0d80*/  @P4 PLOP3.LUT P0, PT, P6, PT, PT, 0x80, 0x8 ;  /* 0x000000000008481c */ /* 0x000fe2000370f070 */
[----:B------:R-:W-:Y:S01]  /*0d90*/  @P5 IMAD.MOV.U32 R10, RZ, RZ, R8 ;  /* 0x000000ffff0a5224 */ /* 0x000fe200078e0008 */
[----:B--2---:R-:W-:Y:S01]  /*0da0*/  @P3 FSETP.GT.AND P5, PT, |R6|, R9, PT ;  /* 0x000000090600320b */ /* 0x004fe20003fa4200 */
[----:B------:R-:W-:-:S03]  /*0db0*/  @P2 FADD R6, -R4, R15 ;  /* 0x0000000f04062221 */ /* 0x000fc60000000100 */
[----:B------:R-:W-:Y:S01]  /*0dc0*/  @P3 FSETP.EQ.OR P6, PT, R13, RZ, P5 ;  /* 0x000000ff0d00320b */ /* 0x000fe20002fc2400 */
[----:B------:R-:W-:Y:S01]  /*0dd0*/  @P4 VIADD R8, R10, 0x1 ;  /* 0x000000010a084836 */ /* 0x000fe20000000000 */
[----:B------:R-:W-:Y:S02]  /*0de0*/  PLOP3.LUT P5, PT, PT, PT, PT, 0x80, 0x8 ;  /* 0x000000000008781c */ /* 0x000fe40003faf070 */
[----:B------:R-:W-:-:S03]  /*0df0*/  @P3 PLOP3.LUT P5, PT, P6, PT, PT, 0x80, 0x8 ;  /* 0x000000000008381c */ /* 0x000fc600037af070 */
[----:B------:R-:W-:Y:S01]  /*0e00*/  @!P0 IMAD.MOV R8, RZ, RZ, R10 ;  /* 0x000000ffff088224 */ /* 0x000fe200078e020a */
[----:B0-----:R-:W-:-:S03]  /*0e10*/  @P2 FSETP.GT.AND P0, PT, |R6|, R7, PT ;  /* 0x000000070600220b */ /* 0x001fc60003f04200 */
[----:B------:R-:W-:Y:S01]  /*0e20*/  @P4 IMAD.MOV.U32 R10, RZ, RZ, R8 ;  /* 0x000000ffff0a4224 */ /* 0x000fe200078e0008 */
[----:B------:R-:W-:Y:S02]  /*0e30*/  @P2 FSETP.EQ.OR P4, PT, R15, RZ, P0 ;  /* 0x000000ff0f00220b */ /* 0x000fe40000782400 */
[----:B------:R-:W-:Y:S02]  /*0e40*/  PLOP3.LUT P0, PT, PT, PT, PT, 0x80, 0x8 ;  /* 0x000000000008781c */ /* 0x000fe40003f0f070 */
[----:B------:R-:W-:Y:S01]  /*0e50*/  @P2 PLOP3.LUT P0, PT, P4, PT, PT, 0x80, 0x8 ;  /* 0x000000000008281c */ /* 0x000fe2000270f070 */
[----:B------:R-:W-:Y:S02]  /*0e60*/  @P3 VIADD R6, R10, 0x1 ;  /* 0x000000010a063836 */ /* 0x000fe40000000000 */
[----:B------:R-:W-:-:S04]  /*0e70*/  @!P5 IMAD.MOV R6, RZ, RZ, R10 ;  /* 0x000000ffff06d224 */ /* 0x000fc800078e020a */
[----:B------:R-:W-:-:S04]  /*0e80*/  @P3 IMAD.MOV.U32 R10, RZ, RZ, R6 ;  /* 0x000000ffff0a3224 */ /* 0x000fc800078e0006 */
[----:B------:R-:W-:Y:S02]  /*0e90*/  @P2 VIADD R6, R10, 0x1 ;  /* 0x000000010a062836 */ /* 0x000fe40000000000 */
[----:B------:R-:W-:-:S04]  /*0ea0*/  @!P0 IMAD.MOV R6, RZ, RZ, R10 ;  /* 0x000000ffff068224 */ /* 0x000fc800078e020a */
[----:B------:R-:W-:-:S07]  /*0eb0*/  @P2 IMAD.MOV.U32 R10, RZ, RZ, R6 ;  /* 0x000000ffff0a2224 */ /* 0x000fce00078e0006 */
.L_x_51:
[----:B------:R-:W-:Y:S05]  /*0ec0*/  BRA.U !UP2, `(.L_x_52) ;  /* 0x000000010a847547 */ /* 0x000fea000b800000 */
[----:B------:R-:W0:Y:S01]  /*0ed0*/  LDCU UR12, c[0x0][0x394] ;  /* 0x00007280ff0c77ac */ /* 0x000e220008000800 */
[----:B------:R-:W1:Y:S01]  /*0ee0*/  LDC.64 R6, c[0x0][0x388] ;  /* 0x0000e200ff067b82 */ /* 0x000e620000000a00 */
[----:B------:R-:W-:-:S04]  /*0ef0*/  VIADD R9, R3, UR6 ;  /* 0x0000000603097c36 */ /* 0x000fc80008000000 */
[C---:B------:R-:W-:Y:S01]  /*0f00*/  VIADD R8, R9.reuse, 0x1 ;  /* 0x0000000109087836 */ /* 0x040fe20000000000 */
[----:B0-----:R-:W-:-:S04]  /*0f10*/  ISETP.GE.AND P3, PT, R9, UR12, PT ;  /* 0x0000000c09007c0c */ /* 0x001fc8000bf66270 */
[----:B------:R-:W-:Y:S02]  /*0f20*/  ISETP.GE.AND P4, PT, R8, UR12, PT ;  /* 0x0000000c08007c0c */ /* 0x000fe4000bf86270 */
[----:B------:R-:W-:Y:S01]  /*0f30*/  ISETP.GT.AND P3, PT, R9, -0x1, !P3 ;  /* 0xffffffff0900780c */ /* 0x000fe20005f64270 */
[----:B------:R-:W-:Y:S01]  /*0f40*/  IMAD R9, R12, UR12, R9 ;  /* 0x0000000c0c097c24 */ /* 0x000fe2000f8e0209 */
[----:B------:R-:W-:Y:S02]  /*0f50*/  ISETP.GT.AND P4, PT, R8, -0x1, !P4 ;  /* 0xffffffff0800780c */ /* 0x000fe40006784270 */
[----:B------:R-:W-:Y:S01]  /*0f60*/  PLOP3.LUT P3, PT, P3, P1, PT, 0x80, 0x8 ;  /* 0x000000000008781c */ /* 0x000fe20001f63070 */
[----:B-1----:R-:W-:Y:S01]  /*0f70*/  IMAD.WIDE R6, R9, 0x4, R6 ;  /* 0x0000000409067825 */ /* 0x002fe200078e0206 */
[----:B------:R-:W-:-:S11]  /*0f80*/  PLOP3.LUT P4, PT, P4, P1, PT, 0x80, 0x8 ;  /* 0x000000000008781c */ /* 0x000fd60002783070 */
[----:B------:R-:W2:Y:S01]  /*0f90*/  @P3 LDG.E R9, desc[UR10][R6.64] ;  /* 0x0000000a06093981 */ /* 0x000ea2000c1e1900 */
[----:B------:R-:W0:Y:S03]  /*0fa0*/  @P3 LDC R13, c[0x0][0x39c] ;  /* 0x0000e700ff0d3b82 */ /* 0x000e260000000800 */
[----:B------:R1:W3:Y:S01]  /*0fb0*/  @P4 LDG.E R11, desc[UR10][R6.64+0x4] ;  /* 0x0000040a060b4981 */ /* 0x0002e2000c1e1900 */
[----:B------:R-:W-:-:S04]  /*0fc0*/  UIADD3 UR6, UPT, UPT, UR6, 0x2, URZ ;  /* 0x0000000206067890 */ /* 0x000fc8000fffe0ff */
[----:B------:R-:W4:Y:S01]  /*0fd0*/  @P4 LDC R15, c[0x0][0x39c] ;  /* 0x0000e700ff0f4b82 */ /* 0x000f220000000800 */
[----:B-1----:R-:W-:Y:S02]  /*0fe0*/  @P3 VIADD R6, R10, 0x1 ;  /* 0x000000010a063836 */ /* 0x002fe40000000000 */
[----:B--2--5:R-:W-:-:S05]  /*0ff0*/  @P3 FADD R8, -R4, R9 ;  /* 0x0000000904083221 */ /* 0x024fca0000000100 */
[----:B0-----:R-:W-:Y:S01]  /*1000*/  @P3 FSETP.GT.AND P0, PT, |R8|, R13, PT ;  /* 0x0000000d0800320b */ /* 0x001fe20003f04200 */
[----:B---3--:R-:W-:-:S03]  /*1010*/  @P4 FADD R8, -R4, R11 ;  /* 0x0000000b04084221 */ /* 0x008fc60000000100 */
[----:B------:R-:W-:Y:S02]  /*1020*/  @P3 FSETP.EQ.OR P2, PT, R9, RZ, P0 ;  /* 0x000000ff0900320b */ /* 0x000fe40000742400 */
[----:B------:R-:W-:Y:S02]  /*1030*/  PLOP3.LUT P0, PT, PT, PT, PT, 0x80, 0x8 ;  /* 0x000000000008781c */ /* 0x000fe40003f0f070 */
[----:B------:R-:W-:Y:S02]  /*1040*/  @P3 PLOP3.LUT P0, PT, P2, PT, PT, 0x80, 0x8 ;  /* 0x000000000008381c */ /* 0x000fe4000170f070 */
[----:B----4-:R-:W-:-:S04]  /*1050*/  @P4 FSETP.GT.AND P2, PT, |R8|, R15, PT ;  /* 0x0000000f0800420b */ /* 0x010fc80003f44200 */
[----:B------:R-:W-:Y:S02]  /*1060*/  @P4 FSETP.EQ.OR P5, PT, R11, RZ, P2 ;  /* 0x000000ff0b00420b */ /* 0x000fe400017a2400 */
[----:B------:R-:W-:Y:S02]  /*1070*/  PLOP3.LUT P2, PT, PT, PT, PT, 0x80, 0x8 ;  /* 0x000000000008781c */ /* 0x000fe40003f4f070 */
[----:B------:R-:W-:-:S03]  /*1080*/  @P4 PLOP3.LUT P2, PT, P5, PT, PT, 0x80, 0x8 ;  /* 0x000000000008481c */ /* 0x000fc60002f4f070 */
[----:B------:R-:W-:-:S04]  /*1090*/  @!P0 IMAD.MOV R6, RZ, RZ, R10 ;  /* 0x000000ffff068224 */ /* 0x000fc800078e020a */
[----:B------:R-:W-:-:S04]  /*10a0*/  @P3 IMAD.MOV.U32 R10, RZ, RZ, R6 ;  /* 0x000000ffff0a3224 */ /* 0x000fc800078e0006 */
[----:B------:R-:W-:Y:S02]  /*10b0*/  @P4 VIADD R6, R10, 0x1 ;  /* 0x000000010a064836 */ /* 0x000fe40000000000 */
[----:B------:R-:W-:-:S04]  /*10c0*/  @!P2 IMAD.MOV R6, RZ, RZ, R10 ;  /* 0x000000ffff06a224 */ /* 0x000fc800078e020a */
[----:B------:R-:W-:-:S07]  /*10d0*/  @P4 IMAD.MOV.U32 R10, RZ, RZ, R6 ;  /* 0x000000ffff0a4224 */ /* 0x000fce00078e0006 */
.L_x_52:
[----:B------:R-:W-:Y:S01]  /*10e0*/  VIADD R9, R3, UR6 ;  /* 0x0000000603097c36 */ /* 0x000fe20008000000 */
[----:B------:R-:W-:Y:S04]  /*10f0*/  BSSY.RECONVERGENT B0, `(.L_x_53) ;  /* 0x0000010000007945 */ /* 0x000fe80003800200 */
[----:B------:R-:W-:-:S04]  /*1100*/  ISETP.GE.AND P0, PT, R9, UR13, PT ;  /* 0x0000000d09007c0c */ /* 0x000fc8000bf06270 */
[----:B------:R-:W-:-:S04]  /*1110*/  ISETP.GT.AND P0, PT, R9, -0x1, !P0 ;  /* 0xffffffff0900780c */ /* 0x000fc80004704270 */
[----:B------:R-:W-:-:S13]  /*1120*/  PLOP3.LUT P0, PT, P0, P1, PT, 0x80, 0x8 ;  /* 0x000000000008781c */ /* 0x000fda0000703070 */
[----:B------:R-:W-:Y:S05]  /*1130*/  @!P0 BRA `(.L_x_54) ;  /* 0x00000000002c8947 */ /* 0x000fea0003800000 */
[----:B------:R-:W0:Y:S01]  /*1140*/  LDC.64 R6, c[0x0][0x388] ;  /* 0x0000e200ff067b82 */ /* 0x000e220000000a00 */
[----:B------:R-:W-:Y:S01]  /*1150*/  IMAD R9, R12, UR13, R9 ;  /* 0x0000000d0c097c24 */ /* 0x000fe2000f8e0209 */
[----:B------:R-:W1:Y:S03]  /*1160*/  LDCU UR6, c[0x0][0x39c] ;  /* 0x00007380ff0677ac */ /* 0x000e660008000800 */
[----:B0-----:R-:W-:-:S06]  /*1170*/  IMAD.WIDE R6, R9, 0x4, R6 ;  /* 0x0000000409067825 */ /* 0x001fcc00078e0206 */
[----:B------:R-:W2:Y:S02]  /*1180*/  LDG.E R7, desc[UR10][R6.64] ;  /* 0x0000000a06077981 */ /* 0x000ea4000c1e1900 */
[----:B--2--5:R-:W-:-:S05]  /*1190*/  FADD R8, -R4, R7 ;  /* 0x0000000704087221 */ /* 0x024fca0000000100 */
[----:B-1----:R-:W-:Y:S01]  /*11a0*/  FSETP.GT.AND P0, PT, |R8|, UR6, PT ;  /* 0x0000000608007c0b */ /* 0x002fe2000bf04200 */
[----:B------:R-:W-:-:S03]  /*11b0*/  VIADD R8, R10, 0x1 ;  /* 0x000000010a087836 */ /* 0x000fc60000000000 */
[----:B------:R-:W-:-:S13]  /*11c0*/  FSETP.EQ.OR P0, PT, R7, RZ, P0 ;  /* 0x000000ff0700720b */ /* 0x000fda0000702400 */
[----:B------:R-:W-:-:S04]  /*11d0*/  @!P0 IMAD.MOV R8, RZ, RZ, R10 ;  /* 0x000000ffff088224 */ /* 0x000fc800078e020a */
[----:B------:R-:W-:-:S07]  /*11e0*/  IMAD.MOV.U32 R10, RZ, RZ, R8 ;  /* 0x000000ffff0a7224 */ /* 0x000fce00078e0008 */
.L_x_54:
[----:B------:R-:W-:Y:S05]  /*11f0*/  BSYNC.RECONVERGENT B0 ;  /* 0x0000000000007941 */ /* 0x000fea0003800200 */
.L_x_53:
[----:B------:R-:W-:Y:S05]  /*1200*/  BRA.U UP0, `(.L_x_55) ;  /* 0xfffffff100047547 */ /* 0x000fea000b83ffff */
[----:B------:R-:W-:-:S07]  /*1210*/  I2FP.F32.U32 R7, R10 ;  /* 0x0000000a00077245 */ /* 0x000fce0000201000 */
.L_x_48:
[----:B------:R-:W-:Y:S01]  /*1220*/  USHF.L.U32 UR7, UR7, 0x1, URZ ;  /* 0x0000000107077899 */ /* 0x000fe200080006ff */
[----:B------:R-:W-:Y:S03]  /*1230*/  BSSY.RECONVERGENT B0, `(.L_x_56) ;  /* 0x000000f000007945 */ /* 0x000fe60003800200 */
[----:B------:R-:W-:-:S04]  /*1240*/  UIMAD UR4, UR7, UR7, UR7 ;  /* 0x00000007070472a4 */ /* 0x000fc8000f8e0207 */
[----:B------:R-:W-:-:S06]  /*1250*/  UIADD3 UR4, UPT, UPT, UR7, 0x1, UR4 ;  /* 0x0000000107047890 */ /* 0x000fcc000fffe004 */
[----:B------:R-:W-:-:S04]  /*1260*/  I2FP.F32.U32 R8, UR4 ;  /* 0x0000000400087c45 */ /* 0x000fc80008201000 */
[----:B------:R-:W0:Y:S08]  /*1270*/  MUFU.RCP R3, R8 ;  /* 0x0000000800037308 */ /* 0x000e300000001000 */
[----:B------:R-:W1:Y:S01]  /*1280*/  FCHK P0, R7, R8 ;  /* 0x0000000807007302 */ /* 0x000e620000000000 */
[----:B0-----:R-:W-:-:S04]  /*1290*/  FFMA R0, -R8, R3, 1 ;  /* 0x3f80000008007423 */ /* 0x001fc80000000103 */
[----:B------:R-:W-:-:S04]  /*12a0*/  FFMA R0, R3, R0, R3 ;  /* 0x0000000003007223 */ /* 0x000fc80000000003 */
[----:B------:R-:W-:-:S04]  /*12b0*/  FFMA R3, R0, R7, RZ ;  /* 0x0000000700037223 */ /* 0x000fc800000000ff */
[----:B------:R-:W-:-:S04]  /*12c0*/  FFMA R6, -R8, R3, R7 ;  /* 0x0000000308067223 */ /* 0x000fc80000000107 */
[----:B------:R-:W-:Y:S01]  /*12d0*/  FFMA R0, R0, R6, R3 ;  /* 0x0000000600007223 */ /* 0x000fe20000000003 */
[----:B-1----:R-:W-:Y:S06]  /*12e0*/  @!P0 BRA `(.L_x_57) ;  /* 0x00000000000c8947 */ /* 0x002fec0003800000 */
[----:B------:R-:W-:Y:S01]  /*12f0*/  IMAD.MOV.U32 R3, RZ, RZ, R7 ;  /* 0x000000ffff037224 */ /* 0x000fe200078e0007 */
[----:B------:R-:W-:-:S07]  /*1300*/  MOV R6, 0x1320 ;  /* 0x0000132000067802 */ /* 0x000fce0000000f00 */
[----:B-----5:R-:W-:Y:S05]  /*1310*/  CALL.REL.NOINC `($__internal_1_$__cuda_sm3x_div_rn_noftz_f32_slowpath) ;  /* 0x00000000002c7944 */ /* 0x020fea0003c00000 */
.L_x_57:
[----:B------:R-:W-:Y:S05]  /*1320*/  BSYNC.RECONVERGENT B0 ;  /* 0x0000000000007941 */ /* 0x000fea0003800200 */
.L_x_56:
[----:B------:R-:W0:Y:S02]  /*1330*/  LDCU UR4, c[0x0][0x3a0] ;  /* 0x00007400ff0477ac */ /* 0x000e240008000800 */
[----:B0-----:R-:W-:-:S13]  /*1340*/  FSETP.GE.AND P0, PT, R0, UR4, PT ;  /* 0x0000000400007c0b */ /* 0x001fda000bf06000 */
[----:B------:R-:W0:Y:S02]  /*1350*/  @P0 LDC.64 R6, c[0x0][0x380] ;  /* 0x0000e000ff060b82 */ /* 0x000e240000000a00 */
[----:B0-----:R-:W-:-:S05]  /*1360*/  @P0 IMAD.WIDE R6, R2, 0x4, R6 ;  /* 0x0000000402060825 */ /* 0x001fca00078e0206 */
[----:B------:R0:W-:Y:S01]  /*1370*/  @P0 STG.E desc[UR10][R6.64], RZ ;  /* 0x000000ff06000986 */ /* 0x0001e2000c10190a */
[----:B------:R-:W-:Y:S05]  /*1380*/  @P0 EXIT ;  /* 0x000000000000094d */ /* 0x000fea0003800000 */
[----:B0-----:R-:W0:Y:S02]  /*1390*/  LDC.64 R6, c[0x0][0x380] ;  /* 0x0000e000ff067b82 */ /* 0x001e240000000a00 */
[----:B0-----:R-:W-:-:S05]  /*13a0*/  IMAD.WIDE R6, R2, 0x4, R6 ;  /* 0x0000000402067825 */ /* 0x001fca00078e0206 */
[----:B-----5:R-:W-:Y:S01]  /*13b0*/  STG.E desc[UR10][R6.64], R4 ;  /* 0x0000000406007986 */ /* 0x020fe2000c10190a */
[----:B------:R-:W-:Y:S05]  /*13c0*/  EXIT ;  /* 0x000000000000794d */ /* 0x000fea0003800000 */
        .weak           $__internal_1_$__cuda_sm3x_div_rn_noftz_f32_slowpath
        .type           $__internal_1_$__cuda_sm3x_div_rn_noftz_f32_slowpath,@function
        .size           $__internal_1_$__cuda_sm3x_div_rn_noftz_f32_slowpath,(.L_x_71 - $__internal_1_$__cuda_sm3x_div_rn_noftz_f32_slowpath)
$__internal_1_$__cuda_sm3x_div_rn_noftz_f32_slowpath:
[----:B------:R-:W-:Y:S01]  /*13d0*/  SHF.R.U32.HI R5, RZ, 0x17, R8 ;  /* 0x00000017ff057819 */ /* 0x000fe20000011608 */
[----:B------:R-:W-:Y:S01]  /*13e0*/  BSSY.RECONVERGENT B1, `(.L_x_58) ;  /* 0x0000063000017945 */ /* 0x000fe20003800200 */
[----:B------:R-:W-:Y:S02]  /*13f0*/  SHF.R.U32.HI R0, RZ, 0x17, R3 ;  /* 0x00000017ff007819 */ /* 0x000fe40000011603 */
[----:B------:R-:W-:Y:S02]  /*1400*/  LOP3.LUT R5, R5, 0xff, RZ, 0xc0, !PT ;  /* 0x000000ff05057812 */ /* 0x000fe400078ec0ff */
[----:B------:R-:W-:-:S03]  /*1410*/  LOP3.LUT R12, R0, 0xff, RZ, 0xc0, !PT ;  /* 0x000000ff000c7812 */ /* 0x000fc600078ec0ff */
[----:B------:R-:W-:Y:S02]  /*1420*/  VIADD R9, R5, 0xffffffff ;  /* 0xffffffff05097836 */ /* 0x000fe40000000000 */
[----:B------:R-:W-:-:S03]  /*1430*/  VIADD R10, R12, 0xffffffff ;  /* 0xffffffff0c0a7836 */ /* 0x000fc60000000000 */
[----:B------:R-:W-:-:S04]  /*1440*/  ISETP.GT.U32.AND P0, PT, R9, 0xfd, PT ;  /* 0x000000fd0900780c */ /* 0x000fc80003f04070 */
[----:B------:R-:W-:-:S13]  /*1450*/  ISETP.GT.U32.OR P0, PT, R10, 0xfd, P0 ;  /* 0x000000fd0a00780c */ /* 0x000fda0000704470 */
[----:B------:R-:W-:Y:S01]  /*1460*/  @!P0 IMAD.MOV.U32 R7, RZ, RZ, RZ ;  /* 0x000000ffff078224 */ /* 0x000fe200078e00ff */
[----:B------:R-:W-:Y:S06]  /*1470*/  @!P0 BRA `(.L_x_59) ;  /* 0x0000000000608947 */ /* 0x000fec0003800000 */
[----:B------:R-:W-:Y:S01]  /*1480*/  FSETP.GTU.FTZ.AND P0, PT, |R3|, +INF , PT ;  /* 0x7f8000000300780b */ /* 0x000fe20003f1c200 */
[----:B------:R-:W-:Y:S01]  /*1490*/  IMAD.MOV.U32 R0, RZ, RZ, R8 ;  /* 0x000000ffff007224 */ /* 0x000fe200078e0008 */
        /* <DEDUP_REMOVED lines=17> */
[----:B------:R-:W-:Y:S02]  /*15b0*/  @P0 IMAD.MOV.U32 R7, RZ, RZ, RZ ;  /* 0x000000ffff070224 */ /* 0x000fe400078e00ff */
[----:B------:R-:W-:Y:S01]  /*15c0*/  @!P0 FFMA R3, R3, 1.84467440737095516160e+19, RZ ;  /* 0x5f80000003038823 */ /* 0x000fe200000000ff */
[----:B------:R-:W-:Y:S02]  /*15d0*/  @!P0 IMAD.MOV.U32 R7, RZ, RZ, -0x40 ;  /* 0xffffffc0ff078424 */ /* 0x000fe400078e00ff */
[----:B------:R-:W-:Y:S02]  /*15e0*/  @!P1 FFMA R8, R0, 1.84467440737095516160e+19, RZ ;  /* 0x5f80000000089823 */ /* 0x000fe400000000ff */
[----:B------:R-:W-:-:S07]  /*15f0*/  @!P1 VIADD R7, R7, 0x40 ;  /* 0x0000004007079836 */ /* 0x000fce0000000000 */
.L_x_59:
[----:B------:R-:W-:Y:S01]  /*1600*/  LEA R9, R5, 0xc0800000, 0x17 ;  /* 0xc080000005097811 */ /* 0x000fe200078eb8ff */
[----:B------:R-:W-:Y:S04]  /*1610*/  BSSY.RECONVERGENT B2, `(.L_x_64) ;  /* 0x0000036000027945 */ /* 0x000fe80003800200 */
[----:B------:R-:W-:Y:S02]  /*1620*/  IMAD.IADD R9, R8, 0x1, -R9 ;  /* 0x0000000108097824 */ /* 0x000fe400078e0a09 */
[----:B------:R-:W-:Y:S02]  /*1630*/  VIADD R8, R12, 0xffffff81 ;  /* 0xffffff810c087836 */ /* 0x000fe40000000000 */
[----:B------:R-:W0:Y:S01]  /*1640*/  MUFU.RCP R10, R9 ;  /* 0x00000009000a7308 */ /* 0x000e220000001000 */
[----:B------:R-:W-:Y:S01]  /*1650*/  FADD.FTZ R11, -R9, -RZ ;  /* 0x800000ff090b7221 */ /* 0x000fe20000010100 */
[C---:B------:R-:W-:Y:S01]  /*1660*/  IMAD R0, R8.reuse, -0x800000, R3 ;  /* 0xff80000008007824 */ /* 0x040fe200078e0203 */
[----:B------:R-:W-:-:S05]  /*1670*/  IADD3 R8, PT, PT, R8, 0x7f, -R5 ;  /* 0x0000007f08087810 */ /* 0x000fca0007ffe805 */
[----:B------:R-:W-:Y:S02]  /*1680*/  IMAD.IADD R8, R8, 0x1, R7 ;  /* 0x0000000108087824 */ /* 0x000fe400078e0207 */
[----:B0-----:R-:W-:-:S04]  /*1690*/  FFMA R13, R10, R11, 1 ;  /* 0x3f8000000a0d7423 */ /* 0x001fc8000000000b */
[----:B------:R-:W-:-:S04]  /*16a0*/  FFMA R12, R10, R13, R10 ;  /* 0x0000000d0a0c7223 */ /* 0x000fc8000000000a */
[----:B------:R-:W-:-:S04]  /*16b0*/  FFMA R3, R0, R12, RZ ;  /* 0x0000000c00037223 */ /* 0x000fc800000000ff */
[----:B------:R-:W-:-:S04]  /*16c0*/  FFMA R10, R11, R3, R0 ;  /* 0x000000030b0a7223 */ /* 0x000fc80000000000 */
[----:B------:R-:W-:-:S04]  /*16d0*/  FFMA R13, R12, R10, R3 ;  /* 0x0000000a0c0d7223 */ /* 0x000fc80000000003 */
[----:B------:R-:W-:-:S04]  /*16e0*/  FFMA R10, R11, R13, R0 ;  /* 0x0000000d0b0a7223 */ /* 0x000fc80000000000 */
[----:B------:R-:W-:-:S05]  /*16f0*/  FFMA R0, R12, R10, R13 ;  /* 0x0000000a0c007223 */ /* 0x000fca000000000d */
[----:B------:R-:W-:-:S04]  /*1700*/  SHF.R.U32.HI R3, RZ, 0x17, R0 ;  /* 0x00000017ff037819 */ /* 0x000fc80000011600 */
[----:B------:R-:W-:-:S05]  /*1710*/  LOP3.LUT R3, R3, 0xff, RZ, 0xc0, !PT ;  /* 0x000000ff03037812 */ /* 0x000fca00078ec0ff */
[----:B------:R-:W-:-:S04]  /*1720*/  IMAD.IADD R7, R3, 0x1, R8 ;  /* 0x0000000103077824 */ /* 0x000fc800078e0208 */
[----:B------:R-:W-:-:S05]  /*1730*/  VIADD R3, R7, 0xffffffff ;  /* 0xffffffff07037836 */ /* 0x000fca0000000000 */
        /* <DEDUP_REMOVED lines=10> */
[CCC-:B------:R-:W-:Y:S01]  /*17e0*/  FFMA.RM R8, R12.reuse, R10.reuse, R13.reuse ;  /* 0x0000000a0c087223 */ /* 0x1c0fe2000000400d */
[C---:B------:R-:W-:Y:S02]  /*17f0*/  ISETP.NE.AND P2, PT, R7.reuse, RZ, PT ;  /* 0x000000ff0700720c */ /* 0x040fe40003f45270 */
[----:B------:R-:W-:Y:S02]  /*1800*/  ISETP.NE.AND P1, PT, R7, RZ, PT ;  /* 0x000000ff0700720c */ /* 0x000fe40003f25270 */
[----:B------:R-:W-:Y:S01]  /*1810*/  LOP3.LUT R5, R3, 0x7fffff, RZ, 0xc0, !PT ;  /* 0x007fffff03057812 */ /* 0x000fe200078ec0ff */
[----:B------:R-:W-:Y:S01]  /*1820*/  FFMA.RP R3, R12, R10, R13 ;  /* 0x0000000a0c037223 */ /* 0x000fe2000000800d */
[----:B------:R-:W-:Y:S02]  /*1830*/  VIADD R10, R7, 0x20 ;  /* 0x00000020070a7836 */ /* 0x000fe40000000000 */
[----:B------:R-:W-:Y:S01]  /*1840*/  LOP3.LUT R5, R5, 0x800000, RZ, 0xfc, !PT ;  /* 0x0080000005057812 */ /* 0x000fe200078efcff */
[----:B------:R-:W-:Y:S01]  /*1850*/  IMAD.MOV R7, RZ, RZ, -R7 ;  /* 0x000000ffff077224 */ /* 0x000fe200078e0a07 */
[----:B------:R-:W-:-:S02]  /*1860*/  FSETP.NEU.FTZ.AND P0, PT, R3, R8, PT ;  /* 0x000000080300720b */ /* 0x000fc40003f1d000 */
[----:B------:R-:W-:Y:S02]  /*1870*/  SHF.L.U32 R10, R5, R10, RZ ;  /* 0x0000000a050a7219 */ /* 0x000fe400000006ff */
[----:B------:R-:W-:Y:S02]  /*1880*/  SEL R8, R7, RZ, P2 ;  /* 0x000000ff07087207 */ /* 0x000fe40001000000 */
[----:B------:R-:W-:Y:S02]  /*1890*/  ISETP.NE.AND P1, PT, R10, RZ, P1 ;  /* 0x000000ff0a00720c */ /* 0x000fe40000f25270 */
[----:B------:R-:W-:Y:S02]  /*18a0*/  SHF.R.U32.HI R8, RZ, R8, R5 ;  /* 0x00000008ff087219 */ /* 0x000fe40000011605 */
[----:B------:R-:W-:Y:S02]  /*18b0*/  PLOP3.LUT P0, PT, P0, P1, PT, 0xf8, 0x8f ;  /* 0x00000000008f781c */ /* 0x000fe40000703f70 */
[----:B------:R-:W-:-:S02]  /*18c0*/  SHF.R.U32.HI R10, RZ, 0x1, R8 ;  /* 0x00000001ff0a7819 */ /* 0x000fc40000011608 */
[----:B------:R-:W-:-:S04]  /*18d0*/  SEL R3, RZ, 0x1, !P0 ;  /* 0x00000001ff037807 */ /* 0x000fc80004000000 */
[----:B------:R-:W-:-:S04]  /*18e0*/  LOP3.LUT R3, R3, 0x1, R10, 0xf8, !PT ;  /* 0x0000000103037812 */ /* 0x000fc800078ef80a */
[----:B------:R-:W-:-:S05]  /*18f0*/  LOP3.LUT R3, R3, R8, RZ, 0xc0, !PT ;  /* 0x0000000803037212 */ /* 0x000fca00078ec0ff */
[----:B------:R-:W-:-:S05]  /*1900*/  IMAD.IADD R3, R10, 0x1, R3 ;  /* 0x000000010a037824 */ /* 0x000fca00078e0203 */
[----:B------:R-:W-:Y:S01]  /*1910*/  LOP3.LUT R0, R3, R0, RZ, 0xfc, !PT ;  /* 0x0000000003007212 */ /* 0x000fe200078efcff */
[----:B------:R-:W-:Y:S06]  /*1920*/  BRA `(.L_x_67) ;  /* 0x0000000000107947 */ /* 0x000fec0003800000 */
.L_x_66:
[----:B------:R-:W-:-:S04]  /*1930*/  LOP3.LUT R0, R0, 0x80000000, RZ, 0xc0, !PT ;  /* 0x8000000000007812 */ /* 0x000fc800078ec0ff */
[----:B------:R-:W-:Y:S01]  /*1940*/  LOP3.LUT R0, R0, 0x7f800000, RZ, 0xfc, !PT ;  /* 0x7f80000000007812 */ /* 0x000fe200078efcff */
[----:B------:R-:W-:Y:S06]  /*1950*/  BRA `(.L_x_67) ;  /* 0x0000000000047947 */ /* 0x000fec0003800000 */
.L_x_65:
[----:B------:R-:W-:-:S07]  /*1960*/  IMAD R0, R8, 0x800000, R0 ;  /* 0x0080000008007824 */ /* 0x000fce00078e0200 */
.L_x_67:
[----:B------:R-:W-:Y:S05]  /*1970*/  BSYNC.RECONVERGENT B2 ;  /* 0x0000000000027941 */ /* 0x000fea0003800200 */
.L_x_64:
[----:B------:R-:W-:Y:S05]  /*1980*/  BRA `(.L_x_68) ;  /* 0x0000000000207947 */ /* 0x000fea0003800000 */
.L_x_63:
[----:B------:R-:W-:-:S04]  /*1990*/  LOP3.LUT R0, R8, 0x80000000, R3, 0x48, !PT ;  /* 0x8000000008007812 */ /* 0x000fc800078e4803 */
[----:B------:R-:W-:Y:S01]  /*19a0*/  LOP3.LUT R0, R0, 0x7f800000, RZ, 0xfc, !PT ;  /* 0x7f80000000007812 */ /* 0x000fe200078efcff */
[----:B------:R-:W-:Y:S06]  /*19b0*/  BRA `(.L_x_68) ;  /* 0x0000000000147947 */ /* 0x000fec0003800000 */
.L_x_62:
[----:B------:R-:W-:Y:S01]  /*19c0*/  LOP3.LUT R0, R8, 0x80000000, R3, 0x48, !PT ;  /* 0x8000000008007812 */ /* 0x000fe200078e4803 */
[----:B------:R-:W-:Y:S06]  /*19d0*/  BRA `(.L_x_68) ;  /* 0x00000000000c7947 */ /* 0x000fec0003800000 */
.L_x_61:
[----:B------:R-:W0:Y:S01]  /*19e0*/  MUFU.RSQ R0, -QNAN ;  /* 0xffc0000000007908 */ /* 0x000e220000001400 */
[----:B------:R-:W-:Y:S05]  /*19f0*/  BRA `(.L_x_68) ;  /* 0x0000000000047947 */ /* 0x000fea0003800000 */
.L_x_60:
[----:B------:R-:W-:-:S07]  /*1a00*/  FADD.FTZ R0, R3, R0 ;  /* 0x0000000003007221 */ /* 0x000fce0000010000 */
.L_x_68:
[----:B------:R-:W-:Y:S05]  /*1a10*/  BSYNC.RECONVERGENT B1 ;  /* 0x0000000000017941 */ /* 0x000fea0003800200 */
.L_x_58:
[----:B------:R-:W-:-:S04]  /*1a20*/  IMAD.MOV.U32 R7, RZ, RZ, 0x0 ;  /* 0x00000000ff077424 */ /* 0x000fc800078e00ff */
[----:B0-----:R-:W-:Y:S05]  /*1a30*/  RET.REL.NODEC R6 `(_Z19erodeDepthMapDevicePfS_iiiff) ;  /* 0xffffffe406707950 */ /* 0x001fea0003c3ffff */
.L_x_69:
        /* <DEDUP_REMOVED lines=12> */
.L_x_71:


//--------------------- .nv.shared.reserved.0     --------------------------
	.section	.nv.shared.reserved.0,"aw",@nobits
	.weak		__nv_reservedSMEM_offset_0_alias
	.size		__nv_reservedSMEM_offset_0_alias, 0, 64
	.other		__nv_reservedSMEM_offset_0_alias,@"STO_CUDA_RESERVED_SHARED STV_DEFAULT"
__nv_reservedSMEM_offset_0_alias:
	.zero		0
	.zero		64


//--------------------- .nv.constant0._Z25gaussFilterDepthMapDevicePfPKfffjj --------------------------
	.section	.nv.constant0._Z25gaussFilterDepthMapDevicePfPKfffjj,"a",@progbits
	.sectionflags	@""
	.align	4
.nv.constant0._Z25gaussFilterDepthMapDevicePfPKfffjj:
	.zero		928


//--------------------- .nv.constant0._Z19erodeDepthMapDevicePfS_iiiff --------------------------
	.section	.nv.constant0._Z19erodeDepthMapDevicePfS_iiiff,"a",@progbits
	.sectionflags	@""
	.align	4
.nv.constant0._Z19erodeDepthMapDevicePfS_iiiff:
	.zero		932


//--------------------- SYMBOLS --------------------------

	.type		.nv.reservedSmem.offset0,@object
	.size		.nv.reservedSmem.offset0,0x4
